	.target	sm_90a

	.elftype	@"ET_EXEC"


//--------------------- .note.nv.tkinfo           --------------------------
	.section	.note.nv.tkinfo,"",@"SHT_NOTE"
	.sectionflags	@"SHF_NOTE_NV_TKINFO"
	.tkinfo
        /*0018*/ 	.word	0x00000002
        /*0030*/ 	.string	""
        /*0030*/ 	.string	"ptxas"
        /*0030*/ 	.string	"Cuda compilation tools, release 13.0, V13.0.88"
        /*0030*/ 	.string	"Build cuda_13.0.r13.0/compiler.36424714_0"
        /*0030*/ 	.string	"-arch sm_90a -m 64 "



//--------------------- .note.nv.cuinfo           --------------------------
	.section	.note.nv.cuinfo,"",@"SHT_NOTE"
	.sectionflags	@"SHF_NOTE_NV_CUINFO"
        /*0018*/ 	.short	0x0002
        /*001a*/ 	.short	0x005a
        /*001c*/ 	.short	0x0082
	.zero		2


//--------------------- .nv.info                  --------------------------
	.section	.nv.info,"",@"SHT_CUDA_INFO"
	.align	4


	//----- nvinfo : EIATTR_REGCOUNT
	.align		4
        /*0000*/ 	.byte	0x04, 0x2f
        /*0002*/ 	.short	(.L_12 - .L_11)
	.align		4
.L_11:
        /*0004*/ 	.word	index@(_ZN7cutlass6KernelINS_4gemm6kernel13TrmmUniversalINS1_11threadblock13MmaMultistageINS1_9GemmShapeILi32ELi32ELi16EEENS_9transform11threadblock44PredicatedTileAccessIteratorTriangularMatrixINS_11MatrixShapeILi32ELi16EEEdNS_6layout8RowMajorELi1ENS8_29PitchLinearWarpRakedThreadMapINS_16PitchLinearShapeILi16ELi32EEELi128ENSG_ILi16ELi2EEELi1EEELNS_8SideModeE1ELNS_8FillModeE0ELNS_8DiagTypeE3ENS_5ArrayIdLi1ELb1EEEEENS9_25RegularTileAccessIteratorISC_dNSD_40RowMajorTensorOpMultiplicand64bCrosswiseELi1ESJ_Li8EEELNS_4arch14CacheOperation4KindE0ENSA_INSB_ILi16ELi32EEEdSE_Li0ENS8_31PitchLinearWarpStripedThreadMapINSG_ILi32ELi16EEELi128ESI_Li1EEELSK_1ELSL_2ELSM_0ESO_EENSQ_ISW_dNSD_40RowMajorTensorOpMultiplicandCongruous64bELi0ESZ_Li8EEELSV_0EdSE_NS4_9MmaPolicyINS1_4warp11MmaTensorOpINS6_ILi16ELi16ELi16EEEdSR_dS11_dSE_NS14_17MmaTensorOpPolicyINST_3MmaINS6_ILi8ELi8ELi4EEELi32EdSE_dNSD_11ColumnMajorEdSE_NST_13OpMultiplyAddEEENSB_ILi1ELi1EEEEELi1ELb0EbEENSB_ILi0ELi0EEES1G_Li1EEELi3ELNS1_23SharedMemoryClearOptionE1EbEENS_8epilogue11threadblock8EpilogueIS7_S1F_Li1ENS1L_22PredicatedTileIteratorINS1L_26OutputTileOptimalThreadMapINS1L_15OutputTileShapeILi32ELi8ELi2ELi1ELi1EEENS1P_ILi1ELi2ELi1ELi1ELi2EEELi128ELi1ELi64EEEdLb0ENSD_9NoPermuteELb1EEENS1K_4warp24FragmentIteratorTensorOpIS16_S19_dNSN_IdLi2ELb1EEESE_EENS1V_20TileIteratorTensorOpIS16_S19_dSE_EENS1L_18SharedLoadIteratorINS1S_18CompactedThreadMapEdLi8EEENS1K_6thread17LinearCombinationIdLi1EddLNS24_9ScaleType4KindE0ELNS_15FloatRoundStyleE2EdEENSB_ILi0ELi4EEELi1ELi1EEENS4_30GemmIdentityThreadblockSwizzleILi1EEELSK_1ELSL_2ELSM_0EEEEEvNT_6ParamsE)
        /*0008*/ 	.word	0x00000048


	//----- nvinfo : EIATTR_FRAME_SIZE
	.align		4
.L_12:
        /*000c*/ 	.byte	0x04, 0x11
        /*000e*/ 	.short	(.L_14 - .L_13)
	.align		4
.L_13:
        /*0010*/ 	.word	index@(_ZN7cutlass6KernelINS_4gemm6kernel13TrmmUniversalINS1_11threadblock13MmaMultistageINS1_9GemmShapeILi32ELi32ELi16EEENS_9transform11threadblock44PredicatedTileAccessIteratorTriangularMatrixINS_11MatrixShapeILi32ELi16EEEdNS_6layout8RowMajorELi1ENS8_29PitchLinearWarpRakedThreadMapINS_16PitchLinearShapeILi16ELi32EEELi128ENSG_ILi16ELi2EEELi1EEELNS_8SideModeE1ELNS_8FillModeE0ELNS_8DiagTypeE3ENS_5ArrayIdLi1ELb1EEEEENS9_25RegularTileAccessIteratorISC_dNSD_40RowMajorTensorOpMultiplicand64bCrosswiseELi1ESJ_Li8EEELNS_4arch14CacheOperation4KindE0ENSA_INSB_ILi16ELi32EEEdSE_Li0ENS8_31PitchLinearWarpStripedThreadMapINSG_ILi32ELi16EEELi128ESI_Li1EEELSK_1ELSL_2ELSM_0ESO_EENSQ_ISW_dNSD_40RowMajorTensorOpMultiplicandCongruous64bELi0ESZ_Li8EEELSV_0EdSE_NS4_9MmaPolicyINS1_4warp11MmaTensorOpINS6_ILi16ELi16ELi16EEEdSR_dS11_dSE_NS14_17MmaTensorOpPolicyINST_3MmaINS6_ILi8ELi8ELi4EEELi32EdSE_dNSD_11ColumnMajorEdSE_NST_13OpMultiplyAddEEENSB_ILi1ELi1EEEEELi1ELb0EbEENSB_ILi0ELi0EEES1G_Li1EEELi3ELNS1_23SharedMemoryClearOptionE1EbEENS_8epilogue11threadblock8EpilogueIS7_S1F_Li1ENS1L_22PredicatedTileIteratorINS1L_26OutputTileOptimalThreadMapINS1L_15OutputTileShapeILi32ELi8ELi2ELi1ELi1EEENS1P_ILi1ELi2ELi1ELi1ELi2EEELi128ELi1ELi64EEEdLb0ENSD_9NoPermuteELb1EEENS1K_4warp24FragmentIteratorTensorOpIS16_S19_dNSN_IdLi2ELb1EEESE_EENS1V_20TileIteratorTensorOpIS16_S19_dSE_EENS1L_18SharedLoadIteratorINS1S_18CompactedThreadMapEdLi8EEENS1K_6thread17LinearCombinationIdLi1EddLNS24_9ScaleType4KindE0ELNS_15FloatRoundStyleE2EdEENSB_ILi0ELi4EEELi1ELi1EEENS4_30GemmIdentityThreadblockSwizzleILi1EEELSK_1ELSL_2ELSM_0EEEEEvNT_6ParamsE)
        /*0014*/ 	.word	0x00000000


	//----- nvinfo : EIATTR_MIN_STACK_SIZE
	.align		4
.L_14:
        /*0018*/ 	.byte	0x04, 0x12
        /*001a*/ 	.short	(.L_16 - .L_15)
	.align		4
.L_15:
        /*001c*/ 	.word	index@(_ZN7cutlass6KernelINS_4gemm6kernel13TrmmUniversalINS1_11threadblock13MmaMultistageINS1_9GemmShapeILi32ELi32ELi16EEENS_9transform11threadblock44PredicatedTileAccessIteratorTriangularMatrixINS_11MatrixShapeILi32ELi16EEEdNS_6layout8RowMajorELi1ENS8_29PitchLinearWarpRakedThreadMapINS_16PitchLinearShapeILi16ELi32EEELi128ENSG_ILi16ELi2EEELi1EEELNS_8SideModeE1ELNS_8FillModeE0ELNS_8DiagTypeE3ENS_5ArrayIdLi1ELb1EEEEENS9_25RegularTileAccessIteratorISC_dNSD_40RowMajorTensorOpMultiplicand64bCrosswiseELi1ESJ_Li8EEELNS_4arch14CacheOperation4KindE0ENSA_INSB_ILi16ELi32EEEdSE_Li0ENS8_31PitchLinearWarpStripedThreadMapINSG_ILi32ELi16EEELi128ESI_Li1EEELSK_1ELSL_2ELSM_0ESO_EENSQ_ISW_dNSD_40RowMajorTensorOpMultiplicandCongruous64bELi0ESZ_Li8EEELSV_0EdSE_NS4_9MmaPolicyINS1_4warp11MmaTensorOpINS6_ILi16ELi16ELi16EEEdSR_dS11_dSE_NS14_17MmaTensorOpPolicyINST_3MmaINS6_ILi8ELi8ELi4EEELi32EdSE_dNSD_11ColumnMajorEdSE_NST_13OpMultiplyAddEEENSB_ILi1ELi1EEEEELi1ELb0EbEENSB_ILi0ELi0EEES1G_Li1EEELi3ELNS1_23SharedMemoryClearOptionE1EbEENS_8epilogue11threadblock8EpilogueIS7_S1F_Li1ENS1L_22PredicatedTileIteratorINS1L_26OutputTileOptimalThreadMapINS1L_15OutputTileShapeILi32ELi8ELi2ELi1ELi1EEENS1P_ILi1ELi2ELi1ELi1ELi2EEELi128ELi1ELi64EEEdLb0ENSD_9NoPermuteELb1EEENS1K_4warp24FragmentIteratorTensorOpIS16_S19_dNSN_IdLi2ELb1EEESE_EENS1V_20TileIteratorTensorOpIS16_S19_dSE_EENS1L_18SharedLoadIteratorINS1S_18CompactedThreadMapEdLi8EEENS1K_6thread17LinearCombinationIdLi1EddLNS24_9ScaleType4KindE0ELNS_15FloatRoundStyleE2EdEENSB_ILi0ELi4EEELi1ELi1EEENS4_30GemmIdentityThreadblockSwizzleILi1EEELSK_1ELSL_2ELSM_0EEEEEvNT_6ParamsE)
        /*0020*/ 	.word	0x00000000
.L_16:


//--------------------- .nv.compat                --------------------------
	.section	.nv.compat,"",@"SHT_CUDA_COMPAT_INFO"
	.align	4
        /*0000*/ 	.byte	0x02, 0x09, 0x01, 0x00, 0x02, 0x02, 0x01, 0x00, 0x02, 0x05, 0x05, 0x00, 0x03, 0x07, 0x01, 0x01
        /*0010*/ 	.byte	0x02, 0x03, 0x00, 0x00, 0x02, 0x06, 0x01, 0x00, 0x04, 0x0b, 0x08, 0x00, 0x00, 0x00, 0x00, 0x00
        /*0020*/ 	.byte	0x00, 0x00, 0x00, 0x00


//--------------------- .nv.info._ZN7cutlass6KernelINS_4gemm6kernel13TrmmUniversalINS1_11threadblock13MmaMultistageINS1_9GemmShapeILi32ELi32ELi16EEENS_9transform11threadblock44PredicatedTileAccessIteratorTriangularMatrixINS_11MatrixShapeILi32ELi16EEEdNS_6layout8RowMajorELi1ENS8_29PitchLinearWarpRakedThreadMapINS_16PitchLinearShapeILi16ELi32EEELi128ENSG_ILi16ELi2EEELi1EEELNS_8SideModeE1ELNS_8FillModeE0ELNS_8DiagTypeE3ENS_5ArrayIdLi1ELb1EEEEENS9_25RegularTileAccessIteratorISC_dNSD_40RowMajorTensorOpMultiplicand64bCrosswiseELi1ESJ_Li8EEELNS_4arch14CacheOperation4KindE0ENSA_INSB_ILi16ELi32EEEdSE_Li0ENS8_31PitchLinearWarpStripedThreadMapINSG_ILi32ELi16EEELi128ESI_Li1EEELSK_1ELSL_2ELSM_0ESO_EENSQ_ISW_dNSD_40RowMajorTensorOpMultiplicandCongruous64bELi0ESZ_Li8EEELSV_0EdSE_NS4_9MmaPolicyINS1_4warp11MmaTensorOpINS6_ILi16ELi16ELi16EEEdSR_dS11_dSE_NS14_17MmaTensorOpPolicyINST_3MmaINS6_ILi8ELi8ELi4EEELi32EdSE_dNSD_11ColumnMajorEdSE_NST_13OpMultiplyAddEEENSB_ILi1ELi1EEEEELi1ELb0EbEENSB_ILi0ELi0EEES1G_Li1EEELi3ELNS1_23SharedMemoryClearOptionE1EbEENS_8epilogue11threadblock8EpilogueIS7_S1F_Li1ENS1L_22PredicatedTileIteratorINS1L_26OutputTileOptimalThreadMapINS1L_15OutputTileShapeILi32ELi8ELi2ELi1ELi1EEENS1P_ILi1ELi2ELi1ELi1ELi2EEELi128ELi1ELi64EEEdLb0ENSD_9NoPermuteELb1EEENS1K_4warp24FragmentIteratorTensorOpIS16_S19_dNSN_IdLi2ELb1EEESE_EENS1V_20TileIteratorTensorOpIS16_S19_dSE_EENS1L_18SharedLoadIteratorINS1S_18CompactedThreadMapEdLi8EEENS1K_6thread17LinearCombinationIdLi1EddLNS24_9ScaleType4KindE0ELNS_15FloatRoundStyleE2EdEENSB_ILi0ELi4EEELi1ELi1EEENS4_30GemmIdentityThreadblockSwizzleILi1EEELSK_1ELSL_2ELSM_0EEEEEvNT_6ParamsE --------------------------
	.section	.nv.info._ZN7cutlass6KernelINS_4gemm6kernel13TrmmUniversalINS1_11threadblock13MmaMultistageINS1_9GemmShapeILi32ELi32ELi16EEENS_9transform11threadblock44PredicatedTileAccessIteratorTriangularMatrixINS_11MatrixShapeILi32ELi16EEEdNS_6layout8RowMajorELi1ENS8_29PitchLinearWarpRakedThreadMapINS_16PitchLinearShapeILi16ELi32EEELi128ENSG_ILi16ELi2EEELi1EEELNS_8SideModeE1ELNS_8FillModeE0ELNS_8DiagTypeE3ENS_5ArrayIdLi1ELb1EEEEENS9_25RegularTileAccessIteratorISC_dNSD_40RowMajorTensorOpMultiplicand64bCrosswiseELi1ESJ_Li8EEELNS_4arch14CacheOperation4KindE0ENSA_INSB_ILi16ELi32EEEdSE_Li0ENS8_31PitchLinearWarpStripedThreadMapINSG_ILi32ELi16EEELi128ESI_Li1EEELSK_1ELSL_2ELSM_0ESO_EENSQ_ISW_dNSD_40RowMajorTensorOpMultiplicandCongruous64bELi0ESZ_Li8EEELSV_0EdSE_NS4_9MmaPolicyINS1_4warp11MmaTensorOpINS6_ILi16ELi16ELi16EEEdSR_dS11_dSE_NS14_17MmaTensorOpPolicyINST_3MmaINS6_ILi8ELi8ELi4EEELi32EdSE_dNSD_11ColumnMajorEdSE_NST_13OpMultiplyAddEEENSB_ILi1ELi1EEEEELi1ELb0EbEENSB_ILi0ELi0EEES1G_Li1EEELi3ELNS1_23SharedMemoryClearOptionE1EbEENS_8epilogue11threadblock8EpilogueIS7_S1F_Li1ENS1L_22PredicatedTileIteratorINS1L_26OutputTileOptimalThreadMapINS1L_15OutputTileShapeILi32ELi8ELi2ELi1ELi1EEENS1P_ILi1ELi2ELi1ELi1ELi2EEELi128ELi1ELi64EEEdLb0ENSD_9NoPermuteELb1EEENS1K_4warp24FragmentIteratorTensorOpIS16_S19_dNSN_IdLi2ELb1EEESE_EENS1V_20TileIteratorTensorOpIS16_S19_dSE_EENS1L_18SharedLoadIteratorINS1S_18CompactedThreadMapEdLi8EEENS1K_6thread17LinearCombinationIdLi1EddLNS24_9ScaleType4KindE0ELNS_15FloatRoundStyleE2EdEENSB_ILi0ELi4EEELi1ELi1EEENS4_30GemmIdentityThreadblockSwizzleILi1EEELSK_1ELSL_2ELSM_0EEEEEvNT_6ParamsE,"",@"SHT_CUDA_INFO"
	.sectionflags	@""
	.align	4


	//----- nvinfo : EIATTR_CUDA_API_VERSION
	.align		4
        /*0000*/ 	.byte	0x04, 0x37
        /*0002*/ 	.short	(.L_18 - .L_17)
.L_17:
        /*0004*/ 	.word	0x00000082


	//----- nvinfo : EIATTR_KPARAM_INFO
	.align		4
.L_18:
        /*0008*/ 	.byte	0x04, 0x17
        /*000a*/ 	.short	(.L_20 - .L_19)
.L_19:
        /*000c*/ 	.word	0x00000000
        /*0010*/ 	.short	0x0000
        /*0012*/ 	.short	0x0000
        /*0014*/ 	.byte	0x00, 0xf0, 0xa1, 0x04


	//----- nvinfo : EIATTR_SPARSE_MMA_MASK
	.align		4
.L_20:
        /*0018*/ 	.byte	0x03, 0x50
        /*001a*/ 	.short	0x0000


	//----- nvinfo : EIATTR_MAXREG_COUNT
	.align		4
        /*001c*/ 	.byte	0x03, 0x1b
        /*001e*/ 	.short	0x00ff


	//----- nvinfo : EIATTR_NUM_BARRIERS
	.align		4
        /*0020*/ 	.byte	0x02, 0x4c
        /*0022*/ 	.byte	0x01
	.zero		1


	//----- nvinfo : EIATTR_MERCURY_ISA_VERSION
	.align		4
        /*0024*/ 	.byte	0x03, 0x5f
        /*0026*/ 	.short	0x0101


	//----- nvinfo : EIATTR_COOP_GROUP_MASK_REGIDS
	.align		4
        /*0028*/ 	.byte	0x04, 0x29
        /*002a*/ 	.short	(.L_22 - .L_21)


	//   ....[0]....
.L_21:
        /*002c*/ 	.word	0xffffffff


	//----- nvinfo : EIATTR_COOP_GROUP_INSTR_OFFSETS
	.align		4
.L_22:
        /*0030*/ 	.byte	0x04, 0x28
        /*0032*/ 	.short	(.L_24 - .L_23)


	//   ....[0]....
.L_23:
        /*0034*/ 	.word	0x00001ae0


	//----- nvinfo : EIATTR_EXIT_INSTR_OFFSETS
	.align		4
.L_24:
        /*0038*/ 	.byte	0x04, 0x1c
        /*003a*/ 	.short	(.L_26 - .L_25)


	//   ....[0]....
.L_25:
        /*003c*/ 	.word	0x000000f0


	//   ....[1]....
        /*0040*/ 	.word	0x00004350


	//   ....[2]....
        /*0044*/ 	.word	0x00004360


	//   ....[3]....
        /*0048*/ 	.word	0x000043e0


	//   ....[4]....
        /*004c*/ 	.word	0x00004490


	//----- nvinfo : EIATTR_CRS_STACK_SIZE
	.align		4
.L_26:
        /*0050*/ 	.byte	0x04, 0x1e
        /*0052*/ 	.short	(.L_28 - .L_27)
.L_27:
        /*0054*/ 	.word	0x00000000


	//----- nvinfo : EIATTR_CBANK_PARAM_SIZE
	.align		4
.L_28:
        /*0058*/ 	.byte	0x03, 0x19
        /*005a*/ 	.short	0x0128


	//----- nvinfo : EIATTR_PARAM_CBANK
	.align		4
        /*005c*/ 	.byte	0x04, 0x0a
        /*005e*/ 	.short	(.L_30 - .L_29)
	.align		4
.L_29:
        /*0060*/ 	.word	index@(.nv.constant0._ZN7cutlass6KernelINS_4gemm6kernel13TrmmUniversalINS1_11threadblock13MmaMultistageINS1_9GemmShapeILi32ELi32ELi16EEENS_9transform11threadblock44PredicatedTileAccessIteratorTriangularMatrixINS_11MatrixShapeILi32ELi16EEEdNS_6layout8RowMajorELi1ENS8_29PitchLinearWarpRakedThreadMapINS_16PitchLinearShapeILi16ELi32EEELi128ENSG_ILi16ELi2EEELi1EEELNS_8SideModeE1ELNS_8FillModeE0ELNS_8DiagTypeE3ENS_5ArrayIdLi1ELb1EEEEENS9_25RegularTileAccessIteratorISC_dNSD_40RowMajorTensorOpMultiplicand64bCrosswiseELi1ESJ_Li8EEELNS_4arch14CacheOperation4KindE0ENSA_INSB_ILi16ELi32EEEdSE_Li0ENS8_31PitchLinearWarpStripedThreadMapINSG_ILi32ELi16EEELi128ESI_Li1EEELSK_1ELSL_2ELSM_0ESO_EENSQ_ISW_dNSD_40RowMajorTensorOpMultiplicandCongruous64bELi0ESZ_Li8EEELSV_0EdSE_NS4_9MmaPolicyINS1_4warp11MmaTensorOpINS6_ILi16ELi16ELi16EEEdSR_dS11_dSE_NS14_17MmaTensorOpPolicyINST_3MmaINS6_ILi8ELi8ELi4EEELi32EdSE_dNSD_11ColumnMajorEdSE_NST_13OpMultiplyAddEEENSB_ILi1ELi1EEEEELi1ELb0EbEENSB_ILi0ELi0EEES1G_Li1EEELi3ELNS1_23SharedMemoryClearOptionE1EbEENS_8epilogue11threadblock8EpilogueIS7_S1F_Li1ENS1L_22PredicatedTileIteratorINS1L_26OutputTileOptimalThreadMapINS1L_15OutputTileShapeILi32ELi8ELi2ELi1ELi1EEENS1P_ILi1ELi2ELi1ELi1ELi2EEELi128ELi1ELi64EEEdLb0ENSD_9NoPermuteELb1EEENS1K_4warp24FragmentIteratorTensorOpIS16_S19_dNSN_IdLi2ELb1EEESE_EENS1V_20TileIteratorTensorOpIS16_S19_dSE_EENS1L_18SharedLoadIteratorINS1S_18CompactedThreadMapEdLi8EEENS1K_6thread17LinearCombinationIdLi1EddLNS24_9ScaleType4KindE0ELNS_15FloatRoundStyleE2EdEENSB_ILi0ELi4EEELi1ELi1EEENS4_30GemmIdentityThreadblockSwizzleILi1EEELSK_1ELSL_2ELSM_0EEEEEvNT_6ParamsE)
        /*0064*/ 	.short	0x0210
        /*0066*/ 	.short	0x0128


	//----- nvinfo : EIATTR_SW_WAR
	.align		4
.L_30:
        /*0068*/ 	.byte	0x04, 0x36
        /*006a*/ 	.short	(.L_32 - .L_31)
.L_31:
        /*006c*/ 	.word	0x00000008
.L_32:


//--------------------- .nv.callgraph             --------------------------
	.section	.nv.callgraph,"",@"SHT_CUDA_CALLGRAPH"
	.align	4
	.sectionentsize	8
	.align		4
        /*0000*/ 	.word	0x00000000
	.align		4
        /*0004*/ 	.word	0xffffffff
	.align		4
        /*0008*/ 	.word	0x00000000
	.align		4
        /*000c*/ 	.word	0xfffffffe
	.align		4
        /*0010*/ 	.word	0x00000000
	.align		4
        /*0014*/ 	.word	0xfffffffd
	.align		4
        /*0018*/ 	.word	0x00000000
	.align		4
        /*001c*/ 	.word	0xfffffffc


//--------------------- .nv.constant4             --------------------------
	.section	.nv.constant4,"a",@progbits
	.align	8
	.align		8
.nv.constant4:
        /*0000*/ 	.dword	_ZN39_INTERNAL_45952131_4_k_cu_41217df1_26284cuda3std3__45__cpo5beginE
	.align		8
        /*0008*/ 	.dword	_ZN39_INTERNAL_45952131_4_k_cu_41217df1_26284cuda3std3__45__cpo3endE
	.align		8
        /*0010*/ 	.dword	_ZN39_INTERNAL_45952131_4_k_cu_41217df1_26284cuda3std3__45__cpo6cbeginE
	.align		8
        /*0018*/ 	.dword	_ZN39_INTERNAL_45952131_4_k_cu_41217df1_26284cuda3std3__45__cpo4cendE
	.align		8
        /*0020*/ 	.dword	_ZN39_INTERNAL_45952131_4_k_cu_41217df1_26284cuda3std3__441_GLOBAL__N__45952131_4_k_cu_41217df1_26286ignoreE
	.align		8
        /*0028*/ 	.dword	_ZN39_INTERNAL_45952131_4_k_cu_41217df1_26284cuda3std3__419piecewise_constructE
	.align		8
        /*0030*/ 	.dword	_ZN39_INTERNAL_45952131_4_k_cu_41217df1_26284cuda3std3__48in_placeE
	.align		8
        /*0038*/ 	.dword	_ZN39_INTERNAL_45952131_4_k_cu_41217df1_26284cuda3std6ranges3__45__cpo4swapE
	.align		8
        /*0040*/ 	.dword	_ZN39_INTERNAL_45952131_4_k_cu_41217df1_26284cuda3std6ranges3__45__cpo9iter_moveE
	.align		8
        /*0048*/ 	.dword	_ZN39_INTERNAL_45952131_4_k_cu_41217df1_26284cute7productE
	.align		8
        /*0050*/ 	.dword	_ZN39_INTERNAL_45952131_4_k_cu_41217df1_26284cute1_E


//--------------------- .text._ZN7cutlass6KernelINS_4gemm6kernel13TrmmUniversalINS1_11threadblock13MmaMultistageINS1_9GemmShapeILi32ELi32ELi16EEENS_9transform11threadblock44PredicatedTileAccessIteratorTriangularMatrixINS_11MatrixShapeILi32ELi16EEEdNS_6layout8RowMajorELi1ENS8_29PitchLinearWarpRakedThreadMapINS_16PitchLinearShapeILi16ELi32EEELi128ENSG_ILi16ELi2EEELi1EEELNS_8SideModeE1ELNS_8FillModeE0ELNS_8DiagTypeE3ENS_5ArrayIdLi1ELb1EEEEENS9_25RegularTileAccessIteratorISC_dNSD_40RowMajorTensorOpMultiplicand64bCrosswiseELi1ESJ_Li8EEELNS_4arch14CacheOperation4KindE0ENSA_INSB_ILi16ELi32EEEdSE_Li0ENS8_31PitchLinearWarpStripedThreadMapINSG_ILi32ELi16EEELi128ESI_Li1EEELSK_1ELSL_2ELSM_0ESO_EENSQ_ISW_dNSD_40RowMajorTensorOpMultiplicandCongruous64bELi0ESZ_Li8EEELSV_0EdSE_NS4_9MmaPolicyINS1_4warp11MmaTensorOpINS6_ILi16ELi16ELi16EEEdSR_dS11_dSE_NS14_17MmaTensorOpPolicyINST_3MmaINS6_ILi8ELi8ELi4EEELi32EdSE_dNSD_11ColumnMajorEdSE_NST_13OpMultiplyAddEEENSB_ILi1ELi1EEEEELi1ELb0EbEENSB_ILi0ELi0EEES1G_Li1EEELi3ELNS1_23SharedMemoryClearOptionE1EbEENS_8epilogue11threadblock8EpilogueIS7_S1F_Li1ENS1L_22PredicatedTileIteratorINS1L_26OutputTileOptimalThreadMapINS1L_15OutputTileShapeILi32ELi8ELi2ELi1ELi1EEENS1P_ILi1ELi2ELi1ELi1ELi2EEELi128ELi1ELi64EEEdLb0ENSD_9NoPermuteELb1EEENS1K_4warp24FragmentIteratorTensorOpIS16_S19_dNSN_IdLi2ELb1EEESE_EENS1V_20TileIteratorTensorOpIS16_S19_dSE_EENS1L_18SharedLoadIteratorINS1S_18CompactedThreadMapEdLi8EEENS1K_6thread17LinearCombinationIdLi1EddLNS24_9ScaleType4KindE0ELNS_15FloatRoundStyleE2EdEENSB_ILi0ELi4EEELi1ELi1EEENS4_30GemmIdentityThreadblockSwizzleILi1EEELSK_1ELSL_2ELSM_0EEEEEvNT_6ParamsE --------------------------
	.section	.text._ZN7cutlass6KernelINS_4gemm6kernel13TrmmUniversalINS1_11threadblock13MmaMultistageINS1_9GemmShapeILi32ELi32ELi16EEENS_9transform11threadblock44PredicatedTileAccessIteratorTriangularMatrixINS_11MatrixShapeILi32ELi16EEEdNS_6layout8RowMajorELi1ENS8_29PitchLinearWarpRakedThreadMapINS_16PitchLinearShapeILi16ELi32EEELi128ENSG_ILi16ELi2EEELi1EEELNS_8SideModeE1ELNS_8FillModeE0ELNS_8DiagTypeE3ENS_5ArrayIdLi1ELb1EEEEENS9_25RegularTileAccessIteratorISC_dNSD_40RowMajorTensorOpMultiplicand64bCrosswiseELi1ESJ_Li8EEELNS_4arch14CacheOperation4KindE0ENSA_INSB_ILi16ELi32EEEdSE_Li0ENS8_31PitchLinearWarpStripedThreadMapINSG_ILi32ELi16EEELi128ESI_Li1EEELSK_1ELSL_2ELSM_0ESO_EENSQ_ISW_dNSD_40RowMajorTensorOpMultiplicandCongruous64bELi0ESZ_Li8EEELSV_0EdSE_NS4_9MmaPolicyINS1_4warp11MmaTensorOpINS6_ILi16ELi16ELi16EEEdSR_dS11_dSE_NS14_17MmaTensorOpPolicyINST_3MmaINS6_ILi8ELi8ELi4EEELi32EdSE_dNSD_11ColumnMajorEdSE_NST_13OpMultiplyAddEEENSB_ILi1ELi1EEEEELi1ELb0EbEENSB_ILi0ELi0EEES1G_Li1EEELi3ELNS1_23SharedMemoryClearOptionE1EbEENS_8epilogue11threadblock8EpilogueIS7_S1F_Li1ENS1L_22PredicatedTileIteratorINS1L_26OutputTileOptimalThreadMapINS1L_15OutputTileShapeILi32ELi8ELi2ELi1ELi1EEENS1P_ILi1ELi2ELi1ELi1ELi2EEELi128ELi1ELi64EEEdLb0ENSD_9NoPermuteELb1EEENS1K_4warp24FragmentIteratorTensorOpIS16_S19_dNSN_IdLi2ELb1EEESE_EENS1V_20TileIteratorTensorOpIS16_S19_dSE_EENS1L_18SharedLoadIteratorINS1S_18CompactedThreadMapEdLi8EEENS1K_6thread17LinearCombinationIdLi1EddLNS24_9ScaleType4KindE0ELNS_15FloatRoundStyleE2EdEENSB_ILi0ELi4EEELi1ELi1EEENS4_30GemmIdentityThreadblockSwizzleILi1EEELSK_1ELSL_2ELSM_0EEEEEvNT_6ParamsE,"ax",@progbits
	.align	128
.text._ZN7cutlass6KernelINS_4gemm6kernel13TrmmUniversalINS1_11threadblock13MmaMultistageINS1_9GemmShapeILi32ELi32ELi16EEENS_9transform11threadblock44PredicatedTileAccessIteratorTriangularMatrixINS_11MatrixShapeILi32ELi16EEEdNS_6layout8RowMajorELi1ENS8_29PitchLinearWarpRakedThreadMapINS_16PitchLinearShapeILi16ELi32EEELi128ENSG_ILi16ELi2EEELi1EEELNS_8SideModeE1ELNS_8FillModeE0ELNS_8DiagTypeE3ENS_5ArrayIdLi1ELb1EEEEENS9_25RegularTileAccessIteratorISC_dNSD_40RowMajorTensorOpMultiplicand64bCrosswiseELi1ESJ_Li8EEELNS_4arch14CacheOperation4KindE0ENSA_INSB_ILi16ELi32EEEdSE_Li0ENS8_31PitchLinearWarpStripedThreadMapINSG_ILi32ELi16EEELi128ESI_Li1EEELSK_1ELSL_2ELSM_0ESO_EENSQ_ISW_dNSD_40RowMajorTensorOpMultiplicandCongruous64bELi0ESZ_Li8EEELSV_0EdSE_NS4_9MmaPolicyINS1_4warp11MmaTensorOpINS6_ILi16ELi16ELi16EEEdSR_dS11_dSE_NS14_17MmaTensorOpPolicyINST_3MmaINS6_ILi8ELi8ELi4EEELi32EdSE_dNSD_11ColumnMajorEdSE_NST_13OpMultiplyAddEEENSB_ILi1ELi1EEEEELi1ELb0EbEENSB_ILi0ELi0EEES1G_Li1EEELi3ELNS1_23SharedMemoryClearOptionE1EbEENS_8epilogue11threadblock8EpilogueIS7_S1F_Li1ENS1L_22PredicatedTileIteratorINS1L_26OutputTileOptimalThreadMapINS1L_15OutputTileShapeILi32ELi8ELi2ELi1ELi1EEENS1P_ILi1ELi2ELi1ELi1ELi2EEELi128ELi1ELi64EEEdLb0ENSD_9NoPermuteELb1EEENS1K_4warp24FragmentIteratorTensorOpIS16_S19_dNSN_IdLi2ELb1EEESE_EENS1V_20TileIteratorTensorOpIS16_S19_dSE_EENS1L_18SharedLoadIteratorINS1S_18CompactedThreadMapEdLi8EEENS1K_6thread17LinearCombinationIdLi1EddLNS24_9ScaleType4KindE0ELNS_15FloatRoundStyleE2EdEENSB_ILi0ELi4EEELi1ELi1EEENS4_30GemmIdentityThreadblockSwizzleILi1EEELSK_1ELSL_2ELSM_0EEEEEvNT_6ParamsE:
        .type           _ZN7cutlass6KernelINS_4gemm6kernel13TrmmUniversalINS1_11threadblock13MmaMultistageINS1_9GemmShapeILi32ELi32ELi16EEENS_9transform11threadblock44PredicatedTileAccessIteratorTriangularMatrixINS_11MatrixShapeILi32ELi16EEEdNS_6layout8RowMajorELi1ENS8_29PitchLinearWarpRakedThreadMapINS_16PitchLinearShapeILi16ELi32EEELi128ENSG_ILi16ELi2EEELi1EEELNS_8SideModeE1ELNS_8FillModeE0ELNS_8DiagTypeE3ENS_5ArrayIdLi1ELb1EEEEENS9_25RegularTileAccessIteratorISC_dNSD_40RowMajorTensorOpMultiplicand64bCrosswiseELi1ESJ_Li8EEELNS_4arch14CacheOperation4KindE0ENSA_INSB_ILi16ELi32EEEdSE_Li0ENS8_31PitchLinearWarpStripedThreadMapINSG_ILi32ELi16EEELi128ESI_Li1EEELSK_1ELSL_2ELSM_0ESO_EENSQ_ISW_dNSD_40RowMajorTensorOpMultiplicandCongruous64bELi0ESZ_Li8EEELSV_0EdSE_NS4_9MmaPolicyINS1_4warp11MmaTensorOpINS6_ILi16ELi16ELi16EEEdSR_dS11_dSE_NS14_17MmaTensorOpPolicyINST_3MmaINS6_ILi8ELi8ELi4EEELi32EdSE_dNSD_11ColumnMajorEdSE_NST_13OpMultiplyAddEEENSB_ILi1ELi1EEEEELi1ELb0EbEENSB_ILi0ELi0EEES1G_Li1EEELi3ELNS1_23SharedMemoryClearOptionE1EbEENS_8epilogue11threadblock8EpilogueIS7_S1F_Li1ENS1L_22PredicatedTileIteratorINS1L_26OutputTileOptimalThreadMapINS1L_15OutputTileShapeILi32ELi8ELi2ELi1ELi1EEENS1P_ILi1ELi2ELi1ELi1ELi2EEELi128ELi1ELi64EEEdLb0ENSD_9NoPermuteELb1EEENS1K_4warp24FragmentIteratorTensorOpIS16_S19_dNSN_IdLi2ELb1EEESE_EENS1V_20TileIteratorTensorOpIS16_S19_dSE_EENS1L_18SharedLoadIteratorINS1S_18CompactedThreadMapEdLi8EEENS1K_6thread17LinearCombinationIdLi1EddLNS24_9ScaleType4KindE0ELNS_15FloatRoundStyleE2EdEENSB_ILi0ELi4EEELi1ELi1EEENS4_30GemmIdentityThreadblockSwizzleILi1EEELSK_1ELSL_2ELSM_0EEEEEvNT_6ParamsE,@function
        .size           _ZN7cutlass6KernelINS_4gemm6kernel13TrmmUniversalINS1_11threadblock13MmaMultistageINS1_9GemmShapeILi32ELi32ELi16EEENS_9transform11threadblock44PredicatedTileAccessIteratorTriangularMatrixINS_11MatrixShapeILi32ELi16EEEdNS_6layout8RowMajorELi1ENS8_29PitchLinearWarpRakedThreadMapINS_16PitchLinearShapeILi16ELi32EEELi128ENSG_ILi16ELi2EEELi1EEELNS_8SideModeE1ELNS_8FillModeE0ELNS_8DiagTypeE3ENS_5ArrayIdLi1ELb1EEEEENS9_25RegularTileAccessIteratorISC_dNSD_40RowMajorTensorOpMultiplicand64bCrosswiseELi1ESJ_Li8EEELNS_4arch14CacheOperation4KindE0ENSA_INSB_ILi16ELi32EEEdSE_Li0ENS8_31PitchLinearWarpStripedThreadMapINSG_ILi32ELi16EEELi128ESI_Li1EEELSK_1ELSL_2ELSM_0ESO_EENSQ_ISW_dNSD_40RowMajorTensorOpMultiplicandCongruous64bELi0ESZ_Li8EEELSV_0EdSE_NS4_9MmaPolicyINS1_4warp11MmaTensorOpINS6_ILi16ELi16ELi16EEEdSR_dS11_dSE_NS14_17MmaTensorOpPolicyINST_3MmaINS6_ILi8ELi8ELi4EEELi32EdSE_dNSD_11ColumnMajorEdSE_NST_13OpMultiplyAddEEENSB_ILi1ELi1EEEEELi1ELb0EbEENSB_ILi0ELi0EEES1G_Li1EEELi3ELNS1_23SharedMemoryClearOptionE1EbEENS_8epilogue11threadblock8EpilogueIS7_S1F_Li1ENS1L_22PredicatedTileIteratorINS1L_26OutputTileOptimalThreadMapINS1L_15OutputTileShapeILi32ELi8ELi2ELi1ELi1EEENS1P_ILi1ELi2ELi1ELi1ELi2EEELi128ELi1ELi64EEEdLb0ENSD_9NoPermuteELb1EEENS1K_4warp24FragmentIteratorTensorOpIS16_S19_dNSN_IdLi2ELb1EEESE_EENS1V_20TileIteratorTensorOpIS16_S19_dSE_EENS1L_18SharedLoadIteratorINS1S_18CompactedThreadMapEdLi8EEENS1K_6thread17LinearCombinationIdLi1EddLNS24_9ScaleType4KindE0ELNS_15FloatRoundStyleE2EdEENSB_ILi0ELi4EEELi1ELi1EEENS4_30GemmIdentityThreadblockSwizzleILi1EEELSK_1ELSL_2ELSM_0EEEEEvNT_6ParamsE,(.L_x_27 - _ZN7cutlass6KernelINS_4gemm6kernel13TrmmUniversalINS1_11threadblock13MmaMultistageINS1_9GemmShapeILi32ELi32ELi16EEENS_9transform11threadblock44PredicatedTileAccessIteratorTriangularMatrixINS_11MatrixShapeILi32ELi16EEEdNS_6layout8RowMajorELi1ENS8_29PitchLinearWarpRakedThreadMapINS_16PitchLinearShapeILi16ELi32EEELi128ENSG_ILi16ELi2EEELi1EEELNS_8SideModeE1ELNS_8FillModeE0ELNS_8DiagTypeE3ENS_5ArrayIdLi1ELb1EEEEENS9_25RegularTileAccessIteratorISC_dNSD_40RowMajorTensorOpMultiplicand64bCrosswiseELi1ESJ_Li8EEELNS_4arch14CacheOperation4KindE0ENSA_INSB_ILi16ELi32EEEdSE_Li0ENS8_31PitchLinearWarpStripedThreadMapINSG_ILi32ELi16EEELi128ESI_Li1EEELSK_1ELSL_2ELSM_0ESO_EENSQ_ISW_dNSD_40RowMajorTensorOpMultiplicandCongruous64bELi0ESZ_Li8EEELSV_0EdSE_NS4_9MmaPolicyINS1_4warp11MmaTensorOpINS6_ILi16ELi16ELi16EEEdSR_dS11_dSE_NS14_17MmaTensorOpPolicyINST_3MmaINS6_ILi8ELi8ELi4EEELi32EdSE_dNSD_11ColumnMajorEdSE_NST_13OpMultiplyAddEEENSB_ILi1ELi1EEEEELi1ELb0EbEENSB_ILi0ELi0EEES1G_Li1EEELi3ELNS1_23SharedMemoryClearOptionE1EbEENS_8epilogue11threadblock8EpilogueIS7_S1F_Li1ENS1L_22PredicatedTileIteratorINS1L_26OutputTileOptimalThreadMapINS1L_15OutputTileShapeILi32ELi8ELi2ELi1ELi1EEENS1P_ILi1ELi2ELi1ELi1ELi2EEELi128ELi1ELi64EEEdLb0ENSD_9NoPermuteELb1EEENS1K_4warp24FragmentIteratorTensorOpIS16_S19_dNSN_IdLi2ELb1EEESE_EENS1V_20TileIteratorTensorOpIS16_S19_dSE_EENS1L_18SharedLoadIteratorINS1S_18CompactedThreadMapEdLi8EEENS1K_6thread17LinearCombinationIdLi1EddLNS24_9ScaleType4KindE0ELNS_15FloatRoundStyleE2EdEENSB_ILi0ELi4EEELi1ELi1EEENS4_30GemmIdentityThreadblockSwizzleILi1EEELSK_1ELSL_2ELSM_0EEEEEvNT_6ParamsE)
        .other          _ZN7cutlass6KernelINS_4gemm6kernel13TrmmUniversalINS1_11threadblock13MmaMultistageINS1_9GemmShapeILi32ELi32ELi16EEENS_9transform11threadblock44PredicatedTileAccessIteratorTriangularMatrixINS_11MatrixShapeILi32ELi16EEEdNS_6layout8RowMajorELi1ENS8_29PitchLinearWarpRakedThreadMapINS_16PitchLinearShapeILi16ELi32EEELi128ENSG_ILi16ELi2EEELi1EEELNS_8SideModeE1ELNS_8FillModeE0ELNS_8DiagTypeE3ENS_5ArrayIdLi1ELb1EEEEENS9_25RegularTileAccessIteratorISC_dNSD_40RowMajorTensorOpMultiplicand64bCrosswiseELi1ESJ_Li8EEELNS_4arch14CacheOperation4KindE0ENSA_INSB_ILi16ELi32EEEdSE_Li0ENS8_31PitchLinearWarpStripedThreadMapINSG_ILi32ELi16EEELi128ESI_Li1EEELSK_1ELSL_2ELSM_0ESO_EENSQ_ISW_dNSD_40RowMajorTensorOpMultiplicandCongruous64bELi0ESZ_Li8EEELSV_0EdSE_NS4_9MmaPolicyINS1_4warp11MmaTensorOpINS6_ILi16ELi16ELi16EEEdSR_dS11_dSE_NS14_17MmaTensorOpPolicyINST_3MmaINS6_ILi8ELi8ELi4EEELi32EdSE_dNSD_11ColumnMajorEdSE_NST_13OpMultiplyAddEEENSB_ILi1ELi1EEEEELi1ELb0EbEENSB_ILi0ELi0EEES1G_Li1EEELi3ELNS1_23SharedMemoryClearOptionE1EbEENS_8epilogue11threadblock8EpilogueIS7_S1F_Li1ENS1L_22PredicatedTileIteratorINS1L_26OutputTileOptimalThreadMapINS1L_15OutputTileShapeILi32ELi8ELi2ELi1ELi1EEENS1P_ILi1ELi2ELi1ELi1ELi2EEELi128ELi1ELi64EEEdLb0ENSD_9NoPermuteELb1EEENS1K_4warp24FragmentIteratorTensorOpIS16_S19_dNSN_IdLi2ELb1EEESE_EENS1V_20TileIteratorTensorOpIS16_S19_dSE_EENS1L_18SharedLoadIteratorINS1S_18CompactedThreadMapEdLi8EEENS1K_6thread17LinearCombinationIdLi1EddLNS24_9ScaleType4KindE0ELNS_15FloatRoundStyleE2EdEENSB_ILi0ELi4EEELi1ELi1EEENS4_30GemmIdentityThreadblockSwizzleILi1EEELSK_1ELSL_2ELSM_0EEEEEvNT_6ParamsE,@"STO_CUDA_ENTRY STV_DEFAULT"
_ZN7cutlass6KernelINS_4gemm6kernel13TrmmUniversalINS1_11threadblock13MmaMultistageINS1_9GemmShapeILi32ELi32ELi16EEENS_9transform11threadblock44PredicatedTileAccessIteratorTriangularMatrixINS_11MatrixShapeILi32ELi16EEEdNS_6layout8RowMajorELi1ENS8_29PitchLinearWarpRakedThreadMapINS_16PitchLinearShapeILi16ELi32EEELi128ENSG_ILi16ELi2EEELi1EEELNS_8SideModeE1ELNS_8FillModeE0ELNS_8DiagTypeE3ENS_5ArrayIdLi1ELb1EEEEENS9_25RegularTileAccessIteratorISC_dNSD_40RowMajorTensorOpMultiplicand64bCrosswiseELi1ESJ_Li8EEELNS_4arch14CacheOperation4KindE0ENSA_INSB_ILi16ELi32EEEdSE_Li0ENS8_31PitchLinearWarpStripedThreadMapINSG_ILi32ELi16EEELi128ESI_Li1EEELSK_1ELSL_2ELSM_0ESO_EENSQ_ISW_dNSD_40RowMajorTensorOpMultiplicandCongruous64bELi0ESZ_Li8EEELSV_0EdSE_NS4_9MmaPolicyINS1_4warp11MmaTensorOpINS6_ILi16ELi16ELi16EEEdSR_dS11_dSE_NS14_17MmaTensorOpPolicyINST_3MmaINS6_ILi8ELi8ELi4EEELi32EdSE_dNSD_11ColumnMajorEdSE_NST_13OpMultiplyAddEEENSB_ILi1ELi1EEEEELi1ELb0EbEENSB_ILi0ELi0EEES1G_Li1EEELi3ELNS1_23SharedMemoryClearOptionE1EbEENS_8epilogue11threadblock8EpilogueIS7_S1F_Li1ENS1L_22PredicatedTileIteratorINS1L_26OutputTileOptimalThreadMapINS1L_15OutputTileShapeILi32ELi8ELi2ELi1ELi1EEENS1P_ILi1ELi2ELi1ELi1ELi2EEELi128ELi1ELi64EEEdLb0ENSD_9NoPermuteELb1EEENS1K_4warp24FragmentIteratorTensorOpIS16_S19_dNSN_IdLi2ELb1EEESE_EENS1V_20TileIteratorTensorOpIS16_S19_dSE_EENS1L_18SharedLoadIteratorINS1S_18CompactedThreadMapEdLi8EEENS1K_6thread17LinearCombinationIdLi1EddLNS24_9ScaleType4KindE0ELNS_15FloatRoundStyleE2EdEENSB_ILi0ELi4EEELi1ELi1EEENS4_30GemmIdentityThreadblockSwizzleILi1EEELSK_1ELSL_2ELSM_0EEEEEvNT_6ParamsE:
[----:B------:R-:W-:Y:S08]  /*0000*/  LDC R1, c[0x0][0x28] ;  /* 0x00000a00ff017b82 */ /* 0x000ff00000000800 */
[----:B------:R-:W1:Y:S01]  /*0010*/  S2UR UR5, SR_CTAID.X ;  /* 0x00000000000579c3 */ /* 0x000e620000002500 */
[----:B------:R-:W-:Y:S01]  /*0020*/  ULDC UR19, c[0x0][0x228] ;  /* 0x00008a0000137ab9 */ /* 0x000fe20000000800 */
[----:B------:R-:W-:Y:S01]  /*0030*/  UMOV UR4, 0xffffffff ;  /* 0xffffffff00047882 */ /* 0x000fe20000000000 */
[----:B------:R-:W-:Y:S01]  /*0040*/  ULDC UR17, c[0x0][0x21c] ;  /* 0x0000870000117ab9 */ /* 0x000fe20000000800 */
[----:B------:R-:W-:-:S04]  /*0050*/  USHF.L.U32 UR4, UR4, UR19, URZ ;  /* 0x0000001304047299 */ /* 0x000fc8000800063f */
[----:B------:R-:W2:Y:S01]  /*0060*/  S2UR UR6, SR_CTAID.Y ;  /* 0x00000000000679c3 */ /* 0x000ea20000002600 */
[----:B-1----:R-:W-:Y:S02]  /*0070*/  ULOP3.LUT UR4, UR5, UR4, URZ, 0x30, !UPT ;  /* 0x0000000405047292 */ /* 0x002fe4000f8e303f */
[----:B--2---:R-:W-:Y:S02]  /*0080*/  USHF.L.U32 UR6, UR6, UR19, URZ ;  /* 0x0000001306067299 */ /* 0x004fe4000800063f */
[----:B------:R-:W-:Y:S02]  /*0090*/  USHF.R.S32.HI UR19, URZ, UR19, UR5 ;  /* 0x000000133f137299 */ /* 0x000fe40008011405 */
[----:B------:R-:W-:-:S03]  /*00a0*/  UIADD3 UR18, UR6, UR4, URZ ;  /* 0x0000000406127290 */ /* 0x000fc6000fffe03f */
[----:B------:R-:W-:Y:S02]  /*00b0*/  ULDC UR4, c[0x0][0x220] ;  /* 0x0000880000047ab9 */ /* 0x000fe40000000800 */
[----:B------:R-:W-:-:S04]  /*00c0*/  UISETP.GE.AND UP0, UPT, UR18, UR4, UPT ;  /* 0x000000041200728c */ /* 0x000fc8000bf06270 */
[----:B------:R-:W-:-:S06]  /*00d0*/  UISETP.GE.OR UP0, UPT, UR19, UR17, UP0 ;  /* 0x000000111300728c */ /* 0x000fcc0008706670 */
[----:B------:R-:W-:-:S13]  /*00e0*/  PLOP3.LUT P0, PT, PT, PT, UP0, 0x80, 0x0 ;  /* 0x000000000000781c */ /* 0x000fda0003f0f008 */
[----:B------:R-:W-:Y:S05]  /*00f0*/  @P0 EXIT ;  /* 0x000000000000094d */ /* 0x000fea0003800000 */
[----:B------:R-:W-:Y:S01]  /*0100*/  ULDC UR16, c[0x0][0x2f0] ;  /* 0x0000bc0000107ab9 */ /* 0x000fe20000000800 */
[----:B------:R-:W1:Y:S01]  /*0110*/  S2R R44, SR_CTAID.Z ;  /* 0x00000000002c7919 */ /* 0x000e620000002700 */
[----:B------:R-:W-:Y:S01]  /*0120*/  UISETP.GE.U32.AND UP0, UPT, UR16, 0x2, UPT ;  /* 0x000000021000788c */ /* 0x000fe2000bf06070 */
[----:B------:R-:W-:Y:S01]  /*0130*/  ULDC.64 UR6, c[0x0][0x300] ;  /* 0x0000c00000067ab9 */ /* 0x000fe20000000a00 */
[----:B------:R-:W-:Y:S01]  /*0140*/  ULDC.64 UR4, c[0x0][0x308] ;  /* 0x0000c20000047ab9 */ /* 0x000fe20000000a00 */
[----:B------:R-:W-:Y:S01]  /*0150*/  IMAD.U32 R2, RZ, RZ, UR6 ;  /* 0x00000006ff027e24 */ /* 0x000fe2000f8e00ff */
[----:B------:R-:W-:Y:S01]  /*0160*/  MOV R4, UR4 ;  /* 0x0000000400047c02 */ /* 0x000fe20008000f00 */
[----:B------:R-:W-:Y:S01]  /*0170*/  IMAD.U32 R3, RZ, RZ, UR7 ;  /* 0x00000007ff037e24 */ /* 0x000fe2000f8e00ff */
[----:B------:R-:W-:Y:S01]  /*0180*/  PLOP3.LUT P0, PT, PT, PT, UP0, 0x80, 0x0 ;  /* 0x000000000000781c */ /* 0x000fe20003f0f008 */
[----:B------:R-:W-:Y:S01]  /*0190*/  ULDC.64 UR24, c[0x0][0x208] ;  /* 0x0000820000187ab9 */ /* 0x000fe20000000a00 */
[----:B------:R-:W-:-:S11]  /*01a0*/  MOV R5, UR5 ;  /* 0x0000000500057c02 */ /* 0x000fd60008000f00 */
[----:B------:R-:W-:Y:S05]  /*01b0*/  @!P0 BRA `(.L_x_0) ;  /* 0x00000000008c8947 */ /* 0x000fea0003800000 */
[----:B------:R-:W-:Y:S01]  /*01c0*/  UISETP.NE.AND UP0, UPT, UR16, 0x2, UPT ;  /* 0x000000021000788c */ /* 0x000fe2000bf05270 */
[----:B------:R-:W-:Y:S02]  /*01d0*/  ULDC UR4, c[0x0][0x218] ;  /* 0x0000860000047ab9 */ /* 0x000fe40000000800 */
[----:B------:R-:W-:-:S03]  /*01e0*/  MOV R49, UR4 ;  /* 0x0000000400317c02 */ /* 0x000fc60008000f00 */
[----:B------:R-:W-:-:S13]  /*01f0*/  PLOP3.LUT P0, PT, PT, PT, UP0, 0x80, 0x0 ;  /* 0x000000000000781c */ /* 0x000fda0003f0f008 */
[----:B------:R-:W-:Y:S05]  /*0200*/  @!P0 BRA `(.L_x_1) ;  /* 0x00000000002c8947 */ /* 0x000fea0003800000 */
[----:B------:R-:W-:Y:S01]  /*0210*/  UISETP.NE.AND UP0, UPT, UR16, 0x3, UPT ;  /* 0x000000031000788c */ /* 0x000fe2000bf05270 */
[----:B------:R-:W-:-:S05]  /*0220*/  MOV R29, RZ ;  /* 0x000000ff001d7202 */ /* 0x000fca0000000f00 */
[----:B------:R-:W-:-:S13]  /*0230*/  PLOP3.LUT P0, PT, PT, PT, UP0, 0x80, 0x0 ;  /* 0x000000000000781c */ /* 0x000fda0003f0f008 */
[----:B------:R-:W-:Y:S05]  /*0240*/  @P0 BRA `(.L_x_2) ;  /* 0x0000000000840947 */ /* 0x000fea0003800000 */
[----:B------:R-:W1:Y:S08]  /*0250*/  LDC.64 R2, c[0x0][0x300] ;  /* 0x0000c000ff027b82 */ /* 0x000e700000000a00 */
[----:B------:R-:W2:Y:S01]  /*0260*/  LDC.64 R4, c[0x0][0x308] ;  /* 0x0000c200ff047b82 */ /* 0x000ea20000000a00 */
[----:B-1----:R-:W-:-:S06]  /*0270*/  IMAD.WIDE R2, R44, 0x8, R2 ;  /* 0x000000082c027825 */ /* 0x002fcc00078e0202 */
[----:B------:R-:W4:Y:S01]  /*0280*/  LDG.E.64 R2, desc[UR24][R2.64] ;  /* 0x0000001802027981 */ /* 0x000f22000c1e1b00 */
[----:B--2---:R-:W-:-:S06]  /*0290*/  IMAD.WIDE R4, R44, 0x8, R4 ;  /* 0x000000082c047825 */ /* 0x004fcc00078e0204 */
[----:B------:R-:W4:Y:S01]  /*02a0*/  LDG.E.64 R4, desc[UR24][R4.64] ;  /* 0x0000001804047981 */ /* 0x000f22000c1e1b00 */
[----:B------:R-:W-:Y:S05]  /*02b0*/  BRA `(.L_x_2) ;  /* 0x0000000000687947 */ /* 0x000fea0003800000 */
.L_x_1:
[----:B------:R-:W2:Y:S01]  /*02c0*/  LDC.64 R8, c[0x0][0x318] ;  /* 0x0000c600ff087b82 */ /* 0x000ea20000000a00 */
[----:B-1----:R-:W-:Y:S02]  /*02d0*/  SHF.R.S32.HI R10, RZ, 0x1f, R44 ;  /* 0x0000001fff0a7819 */ /* 0x002fe4000001142c */
[----:B------:R-:W-:-:S05]  /*02e0*/  MOV R29, RZ ;  /* 0x000000ff001d7202 */ /* 0x000fca0000000f00 */
[----:B------:R-:W1:Y:S08]  /*02f0*/  LDC.64 R6, c[0x0][0x320] ;  /* 0x0000c800ff067b82 */ /* 0x000e700000000a00 */
[----:B------:R-:W3:Y:S08]  /*0300*/  LDC.64 R2, c[0x0][0x300] ;  /* 0x0000c000ff027b82 */ /* 0x000ef00000000a00 */
[----:B------:R-:W4:Y:S01]  /*0310*/  LDC.64 R4, c[0x0][0x308] ;  /* 0x0000c200ff047b82 */ /* 0x000f220000000a00 */
[----:B--2---:R-:W-:-:S02]  /*0320*/  IMAD R0, R10, R8, RZ ;  /* 0x000000080a007224 */ /* 0x004fc400078e02ff */
[----:B------:R-:W-:-:S04]  /*0330*/  IMAD.WIDE.U32 R12, R44, R8, RZ ;  /* 0x000000082c0c7225 */ /* 0x000fc800078e00ff */
[----:B------:R-:W-:Y:S02]  /*0340*/  IMAD R0, R44, R9, R0 ;  /* 0x000000092c007224 */ /* 0x000fe400078e0200 */
[-C--:B-1----:R-:W-:Y:S02]  /*0350*/  IMAD R8, R10, R6.reuse, RZ ;  /* 0x000000060a087224 */ /* 0x082fe400078e02ff */
[----:B------:R-:W-:Y:S01]  /*0360*/  IMAD.WIDE.U32 R10, R44, R6, RZ ;  /* 0x000000062c0a7225 */ /* 0x000fe200078e00ff */
[----:B------:R-:W-:-:S03]  /*0370*/  IADD3 R0, R13, R0, RZ ;  /* 0x000000000d007210 */ /* 0x000fc60007ffe0ff */
[----:B------:R-:W-:Y:S01]  /*0380*/  IMAD R7, R44, R7, R8 ;  /* 0x000000072c077224 */ /* 0x000fe200078e0208 */
[----:B---3--:R-:W-:-:S04]  /*0390*/  LEA R2, P1, R12, R2, 0x3 ;  /* 0x000000020c027211 */ /* 0x008fc800078218ff */
[----:B------:R-:W-:Y:S02]  /*03a0*/  IADD3 R7, R11, R7, RZ ;  /* 0x000000070b077210 */ /* 0x000fe40007ffe0ff */
[----:B------:R-:W-:Y:S02]  /*03b0*/  LEA.HI.X R3, R12, R3, R0, 0x3, P1 ;  /* 0x000000030c037211 */ /* 0x000fe400008f1c00 */
[----:B----4-:R-:W-:-:S04]  /*03c0*/  LEA R4, P0, R10, R4, 0x3 ;  /* 0x000000040a047211 */ /* 0x010fc800078018ff */
[----:B------:R-:W-:Y:S01]  /*03d0*/  LEA.HI.X R5, R10, R5, R7, 0x3, P0 ;  /* 0x000000050a057211 */ /* 0x000fe200000f1c07 */
[----:B------:R-:W-:Y:S08]  /*03e0*/  BRA `(.L_x_2) ;  /* 0x00000000001c7947 */ /* 0x000ff00003800000 */
.L_x_0:
[----:B------:R-:W2:Y:S01]  /*03f0*/  LDC R0, c[0x0][0x224] ;  /* 0x00008900ff007b82 */ /* 0x000ea20000000800 */
[----:B-1----:R-:W-:-:S07]  /*0400*/  IADD3 R49, R44, 0x1, RZ ;  /* 0x000000012c317810 */ /* 0x002fce0007ffe0ff */
[----:B------:R-:W1:Y:S01]  /*0410*/  LDC R29, c[0x0][0x2f8] ;  /* 0x0000be00ff1d7b82 */ /* 0x000e620000000800 */
[C---:B--2---:R-:W-:Y:S01]  /*0420*/  ISETP.GE.AND P0, PT, R49.reuse, R0, PT ;  /* 0x000000003100720c */ /* 0x044fe20003f06270 */
[-C--:B-1----:R-:W-:Y:S02]  /*0430*/  IMAD R49, R49, R29.reuse, RZ ;  /* 0x0000001d31317224 */ /* 0x082fe400078e02ff */
[----:B------:R-:W-:-:S10]  /*0440*/  IMAD R29, R44, R29, RZ ;  /* 0x0000001d2c1d7224 */ /* 0x000fd400078e02ff */
[----:B------:R-:W2:Y:S02]  /*0450*/  @P0 LDC R49, c[0x0][0x218] ;  /* 0x00008600ff310b82 */ /* 0x000ea40000000800 */
.L_x_2:
[----:B------:R-:W3:Y:S01]  /*0460*/  S2R R20, SR_TID.X ;  /* 0x0000000000147919 */ /* 0x000ee20000002100 */
[----:B------:R-:W-:Y:S01]  /*0470*/  IMAD.U32 R22, RZ, RZ, UR19 ;  /* 0x00000013ff167e24 */ /* 0x000fe2000f8e00ff */
[----:B------:R-:W-:Y:S01]  /*0480*/  ULDC.64 UR6, c[0x0][0x210] ;  /* 0x0000840000067ab9 */ /* 0x000fe20000000a00 */
[----:B------:R-:W-:Y:S01]  /*0490*/  IMAD.U32 R14, RZ, RZ, UR18 ;  /* 0x00000012ff0e7e24 */ /* 0x000fe2000f8e00ff */
[----:B------:R-:W-:Y:S01]  /*04a0*/  ULDC UR4, c[0x0][0x264] ;  /* 0x0000990000047ab9 */ /* 0x000fe20000000800 */
[----:B------:R-:W-:Y:S01]  /*04b0*/  ULDC.U8 UR20, c[0x0][0x260] ;  /* 0x0000980000147ab9 */ /* 0x000fe20000000000 */
[----:B------:R-:W-:Y:S01]  /*04c0*/  ULDC.64 UR14, c[0x0][0x240] ;  /* 0x00009000000e7ab9 */ /* 0x000fe20000000a00 */
[----:B------:R-:W-:Y:S01]  /*04d0*/  ULDC.64 UR12, c[0x0][0x248] ;  /* 0x00009200000c7ab9 */ /* 0x000fe20000000a00 */
[----:B------:R-:W-:Y:S01]  /*04e0*/  ULDC.64 UR22, c[0x0][0x250] ;  /* 0x0000940000167ab9 */ /* 0x000fe20000000a00 */
[----:B------:R-:W-:Y:S01]  /*04f0*/  ULDC.64 UR10, c[0x0][0x270] ;  /* 0x00009c00000a7ab9 */ /* 0x000fe20000000a00 */
[----:B------:R-:W-:-:S04]  /*0500*/  UIADD3 UR9, UP0, UR12, -UR22, URZ ;  /* 0x800000160c097290 */ /* 0x000fc8000ff1e03f */
[----:B------:R-:W-:Y:S01]  /*0510*/  UIADD3.X UR8, UR13, ~UR23, URZ, UP0, !UPT ;  /* 0x800000170d087290 */ /* 0x000fe200087fe43f */
[----:B---3--:R-:W-:-:S04]  /*0520*/  SHF.R.S32.HI R61, RZ, 0x1f, R20 ;  /* 0x0000001fff3d7819 */ /* 0x008fc80000011414 */
[----:B------:R-:W-:-:S04]  /*0530*/  LEA.HI R61, R61, R20, RZ, 0x5 ;  /* 0x000000143d3d7211 */ /* 0x000fc800078f28ff */
[----:B------:R-:W-:Y:S02]  /*0540*/  LOP3.LUT R0, R61, 0xffffffe0, RZ, 0xc0, !PT ;  /* 0xffffffe03d007812 */ /* 0x000fe400078ec0ff */
[----:B------:R-:W-:-:S03]  /*0550*/  SHF.R.S32.HI R61, RZ, 0x5, R61 ;  /* 0x00000005ff3d7819 */ /* 0x000fc6000001143d */
[----:B------:R-:W-:-:S05]  /*0560*/  IMAD.IADD R0, R20, 0x1, -R0 ;  /* 0x0000000114007824 */ /* 0x000fca00078e0a00 */
[----:B------:R-:W-:-:S04]  /*0570*/  SHF.R.S32.HI R10, RZ, 0x1f, R0 ;  /* 0x0000001fff0a7819 */ /* 0x000fc80000011400 */
[----:B------:R-:W-:-:S04]  /*0580*/  LEA.HI R10, R10, R0, RZ, 0x4 ;  /* 0x000000000a0a7211 */ /* 0x000fc800078f20ff */
[----:B------:R-:W-:Y:S02]  /*0590*/  SHF.R.S32.HI R28, RZ, 0x4, R10 ;  /* 0x00000004ff1c7819 */ /* 0x000fe4000001140a */
[----:B------:R-:W-:-:S03]  /*05a0*/  LOP3.LUT R10, R10, 0xfffffff0, RZ, 0xc0, !PT ;  /* 0xfffffff00a0a7812 */ /* 0x000fc600078ec0ff */
[----:B------:R-:W-:Y:S02]  /*05b0*/  IMAD R16, R61, 0x8, R28 ;  /* 0x000000083d107824 */ /* 0x000fe400078e021c */
[----:B------:R-:W-:Y:S02]  /*05c0*/  IMAD.IADD R10, R0, 0x1, -R10 ;  /* 0x00000001000a7824 */ /* 0x000fe400078e0a0a */
[----:B------:R-:W-:Y:S02]  /*05d0*/  IMAD R22, R22, 0x20, R16 ;  /* 0x0000002016167824 */ /* 0x000fe400078e0210 */
[--C-:B------:R-:W-:Y:S02]  /*05e0*/  IMAD.IADD R30, R10, 0x1, R29.reuse ;  /* 0x000000010a1e7824 */ /* 0x100fe400078e021d */
[C---:B------:R-:W-:Y:S01]  /*05f0*/  VIADD R7, R22.reuse, 0x2 ;  /* 0x0000000216077836 */ /* 0x040fe20000000000 */
[C---:B------:R-:W-:Y:S01]  /*0600*/  ISETP.GE.AND P0, PT, R22.reuse, UR6, PT ;  /* 0x0000000616007c0c */ /* 0x040fe2000bf06270 */
[C---:B------:R-:W-:Y:S01]  /*0610*/  VIADD R6, R22.reuse, 0x4 ;  /* 0x0000000416067836 */ /* 0x040fe20000000000 */
[----:B------:R-:W-:Y:S01]  /*0620*/  SHF.R.S32.HI R21, RZ, 0x1f, R22 ;  /* 0x0000001fff157819 */ /* 0x000fe20000011416 */
[----:B------:R-:W-:Y:S01]  /*0630*/  VIADD R0, R22, 0x6 ;  /* 0x0000000616007836 */ /* 0x000fe20000000000 */
[----:B------:R-:W-:Y:S01]  /*0640*/  BAR.SYNC.DEFER_BLOCKING 0x0 ;  /* 0x0000000000007b1d */ /* 0x000fe20000010000 */
[----:B------:R-:W-:Y:S01]  /*0650*/  ISETP.GE.AND P1, PT, R7, UR6, PT ;  /* 0x0000000607007c0c */ /* 0x000fe2000bf26270 */
[----:B------:R-:W-:Y:S01]  /*0660*/  IMAD R14, R14, 0x20, R10 ;  /* 0x000000200e0e7824 */ /* 0x000fe200078e020a */
[----:B------:R-:W-:Y:S01]  /*0670*/  ISETP.GE.AND P2, PT, R6, UR6, PT ;  /* 0x0000000606007c0c */ /* 0x000fe2000bf46270 */
[----:B------:R-:W-:Y:S01]  /*0680*/  IMAD R9, R61, -0x6, R16 ;  /* 0xfffffffa3d097824 */ /* 0x000fe200078e0210 */
[----:B------:R-:W-:Y:S01]  /*0690*/  P2R R53, PR, RZ, 0x1 ;  /* 0x00000001ff357803 */ /* 0x000fe20000000000 */
[----:B------:R-:W-:Y:S01]  /*06a0*/  VIADD R48, R14, UR4 ;  /* 0x000000040e307c36 */ /* 0x000fe20008000000 */
[----:B------:R-:W-:Y:S01]  /*06b0*/  ISETP.GE.AND P3, PT, R0, UR6, PT ;  /* 0x0000000600007c0c */ /* 0x000fe2000bf66270 */
[----:B------:R-:W-:Y:S01]  /*06c0*/  IMAD.IADD R12, R9, 0x1, R29 ;  /* 0x00000001090c7824 */ /* 0x000fe200078e021d */
[----:B--2---:R-:W-:Y:S01]  /*06d0*/  ISETP.LT.AND P0, PT, R30, R49, !P0 ;  /* 0x000000311e00720c */ /* 0x004fe20004701270 */
[----:B------:R-:W2:Y:S01]  /*06e0*/  S2UR UR6, SR_CgaCtaId ;  /* 0x00000000000679c3 */ /* 0x000ea20000008800 */
[----:B------:R-:W-:-:S02]  /*06f0*/  P2R R52, PR, RZ, 0x2 ;  /* 0x00000002ff347803 */ /* 0x000fc40000000000 */
[----:B------:R-:W-:Y:S02]  /*0700*/  P2R R51, PR, RZ, 0x4 ;  /* 0x00000004ff337803 */ /* 0x000fe40000000000 */
[----:B------:R-:W-:Y:S02]  /*0710*/  P2R R50, PR, RZ, 0x8 ;  /* 0x00000008ff327803 */ /* 0x000fe40000000000 */
[CC--:B------:R-:W-:Y:S02]  /*0720*/  ISETP.LT.AND P1, PT, R30.reuse, R49.reuse, !P1 ;  /* 0x000000311e00720c */ /* 0x0c0fe40004f21270 */
[CC--:B------:R-:W-:Y:S02]  /*0730*/  ISETP.LT.AND P2, PT, R30.reuse, R49.reuse, !P2 ;  /* 0x000000311e00720c */ /* 0x0c0fe40005741270 */
[----:B------:R-:W-:Y:S02]  /*0740*/  SEL R11, RZ, 0x1, !P0 ;  /* 0x00000001ff0b7807 */ /* 0x000fe40004000000 */
[----:B------:R-:W-:-:S02]  /*0750*/  ISETP.LT.AND P3, PT, R30, R49, !P3 ;  /* 0x000000311e00720c */ /* 0x000fc40005f61270 */
[----:B------:R-:W-:Y:S02]  /*0760*/  ISETP.GE.AND P6, PT, R14, UR7, PT ;  /* 0x000000070e007c0c */ /* 0x000fe4000bfc6270 */
[----:B------:R-:W-:Y:S02]  /*0770*/  P2R R11, PR, R11, 0xf ;  /* 0x0000000f0b0b7803 */ /* 0x000fe40000000000 */
[----:B------:R-:W-:Y:S02]  /*0780*/  ISETP.NE.AND P3, PT, RZ, UR20, PT ;  /* 0x00000014ff007c0c */ /* 0x000fe4000bf65270 */
[----:B------:R-:W-:Y:S02]  /*0790*/  ISETP.LT.AND P1, PT, R12, R49, !P6 ;  /* 0x000000310c00720c */ /* 0x000fe40007721270 */
[----:B------:R-:W-:Y:S01]  /*07a0*/  P2R R0, PR, RZ, 0x8 ;  /* 0x00000008ff007803 */ /* 0x000fe20000000000 */
[----:B------:R-:W-:Y:S01]  /*07b0*/  VIADD R0, R14, 0x10 ;  /* 0x000000100e007836 */ /* 0x000fe20000000000 */
[----:B------:R-:W-:-:S02]  /*07c0*/  ISETP.LE.OR P0, PT, R12, R48, !P3 ;  /* 0x000000300c00720c */ /* 0x000fc40005f03670 */
[--C-:B------:R-:W-:Y:S01]  /*07d0*/  SHF.R.S32.HI R31, RZ, 0x1f, R30.reuse ;  /* 0x0000001fff1f7819 */ /* 0x100fe2000001141e */
[----:B------:R-:W-:Y:S01]  /*07e0*/  VIADD R47, R0, UR4 ;  /* 0x00000004002f7c36 */ /* 0x000fe20008000000 */
[----:B------:R-:W-:Y:S01]  /*07f0*/  PLOP3.LUT P1, PT, P1, P0, PT, 0x80, 0x0 ;  /* 0x000000000000781c */ /* 0x000fe20000f21070 */
[----:B------:R-:W-:Y:S01]  /*0800*/  ULDC.64 UR4, c[0x0][0x230] ;  /* 0x00008c0000047ab9 */ /* 0x000fe20000000a00 */
[----:B------:R-:W-:Y:S01]  /*0810*/  ISETP.GT.AND P0, PT, R48, R12, PT ;  /* 0x0000000c3000720c */ /* 0x000fe20003f04270 */
[----:B------:R-:W-:Y:S01]  /*0820*/  IMAD R21, R21, UR4, RZ ;  /* 0x0000000415157c24 */ /* 0x000fe2000f8e02ff */
[----:B------:R-:W-:Y:S01]  /*0830*/  ISETP.GE.AND P5, PT, R0, UR7, PT ;  /* 0x0000000700007c0c */ /* 0x000fe2000bfa6270 */
[----:B------:R-:W-:Y:S01]  /*0840*/  VIADD R0, R12, 0x8 ;  /* 0x000000080c007836 */ /* 0x000fe20000000000 */
[----:B------:R-:W-:Y:S01]  /*0850*/  SEL R8, RZ, 0x1, P0 ;  /* 0x00000001ff087807 */ /* 0x000fe20000000000 */
[C---:B------:R-:W-:Y:S01]  /*0860*/  IMAD R21, R22.reuse, UR5, R21 ;  /* 0x0000000516157c24 */ /* 0x040fe2000f8e0215 */
[----:B------:R-:W-:Y:S01]  /*0870*/  P2R R6, PR, RZ, 0x2 ;  /* 0x00000002ff067803 */ /* 0x000fe20000000000 */
[----:B------:R-:W-:Y:S01]  /*0880*/  IMAD.WIDE.U32 R18, R22, UR4, R30 ;  /* 0x0000000416127c25 */ /* 0x000fe2000f8e001e */
[C---:B------:R-:W-:Y:S01]  /*0890*/  ISETP.LT.AND P1, PT, R12.reuse, R49, !P5 ;  /* 0x000000310c00720c */ /* 0x040fe20006f21270 */
[----:B------:R-:W-:Y:S01]  /*08a0*/  ULDC.64 UR4, c[0x0][0x258] ;  /* 0x0000960000047ab9 */ /* 0x000fe20000000a00 */
[----:B------:R-:W-:-:S02]  /*08b0*/  ISETP.LE.OR P0, PT, R12, R47, !P3 ;  /* 0x0000002f0c00720c */ /* 0x000fc40005f03670 */
[----:B------:R-:W-:Y:S02]  /*08c0*/  LOP3.LUT R8, R8, UR20, RZ, 0xfc, !PT ;  /* 0x0000001408087c12 */ /* 0x000fe4000f8efcff */
[----:B------:R-:W-:Y:S02]  /*08d0*/  PLOP3.LUT P4, PT, P1, P0, PT, 0x80, 0x0 ;  /* 0x000000000000781c */ /* 0x000fe40000f81070 */
[C---:B------:R-:W-:Y:S02]  /*08e0*/  ISETP.LT.AND P1, PT, R0.reuse, R49, !P6 ;  /* 0x000000310000720c */ /* 0x040fe40007721270 */
[----:B------:R-:W-:Y:S02]  /*08f0*/  ISETP.LE.OR P0, PT, R0, R48, !P3 ;  /* 0x000000300000720c */ /* 0x000fe40005f03670 */
[----:B------:R-:W-:Y:S02]  /*0900*/  PRMT R8, R8, 0x9910, RZ ;  /* 0x0000991008087816 */ /* 0x000fe400000000ff */
[----:B------:R-:W-:-:S02]  /*0910*/  PLOP3.LUT P2, PT, P1, P0, PT, 0x80, 0x0 ;  /* 0x000000000000781c */ /* 0x000fc40000f41070 */
[C---:B------:R-:W-:Y:S02]  /*0920*/  ISETP.LT.AND P1, PT, R0.reuse, R49, !P5 ;  /* 0x000000310000720c */ /* 0x040fe40006f21270 */
[----:B------:R-:W-:-:S04]  /*0930*/  ISETP.LE.OR P0, PT, R0, R47, !P3 ;  /* 0x0000002f0000720c */ /* 0x000fc80005f03670 */
[----:B------:R-:W-:Y:S02]  /*0940*/  PLOP3.LUT P3, PT, P1, P0, PT, 0x80, 0x0 ;  /* 0x000000000000781c */ /* 0x000fe40000f61070 */
[----:B------:R-:W-:Y:S02]  /*0950*/  ISETP.GT.AND P0, PT, R47, R12, PT ;  /* 0x0000000c2f00720c */ /* 0x000fe40003f04270 */
[----:B------:R-:W-:Y:S02]  /*0960*/  ISETP.NE.AND P1, PT, R6, RZ, PT ;  /* 0x000000ff0600720c */ /* 0x000fe40003f25270 */
[----:B------:R-:W-:Y:S02]  /*0970*/  SEL R7, RZ, 0x1, P0 ;  /* 0x00000001ff077807 */ /* 0x000fe40000000000 */
[----:B------:R-:W-:Y:S02]  /*0980*/  ISETP.GT.AND P0, PT, R48, R0, PT ;  /* 0x000000003000720c */ /* 0x000fe40003f04270 */
[----:B------:R-:W-:-:S02]  /*0990*/  LOP3.LUT R7, R7, UR20, RZ, 0xfc, !PT ;  /* 0x0000001407077c12 */ /* 0x000fc4000f8efcff */
[----:B------:R-:W-:Y:S02]  /*09a0*/  SEL R6, RZ, 0x1, P0 ;  /* 0x00000001ff067807 */ /* 0x000fe40000000000 */
[----:B------:R-:W-:Y:S02]  /*09b0*/  ISETP.GT.AND P0, PT, R47, R0, PT ;  /* 0x000000002f00720c */ /* 0x000fe40003f04270 */
[----:B------:R-:W-:Y:S02]  /*09c0*/  LOP3.LUT R6, R6, UR20, RZ, 0xfc, !PT ;  /* 0x0000001406067c12 */ /* 0x000fe4000f8efcff */
[----:B------:R-:W-:Y:S02]  /*09d0*/  SEL R0, RZ, 0x1, P0 ;  /* 0x00000001ff007807 */ /* 0x000fe40000000000 */
[----:B------:R-:W-:Y:S02]  /*09e0*/  PRMT R7, R7, 0x9910, RZ ;  /* 0x0000991007077816 */ /* 0x000fe400000000ff */
[----:B------:R-:W-:-:S02]  /*09f0*/  LOP3.LUT R0, R0, UR20, RZ, 0xfc, !PT ;  /* 0x0000001400007c12 */ /* 0x000fc4000f8efcff */
[----:B------:R-:W-:Y:S02]  /*0a00*/  PRMT R6, R6, 0x9910, RZ ;  /* 0x0000991006067816 */ /* 0x000fe400000000ff */
[----:B------:R-:W-:Y:S02]  /*0a10*/  PRMT R0, R0, 0x9910, RZ ;  /* 0x0000991000007816 */ /* 0x000fe400000000ff */
[----:B------:R-:W-:Y:S02]  /*0a20*/  ISETP.NE.AND P0, PT, R8, RZ, P1 ;  /* 0x000000ff0800720c */ /* 0x000fe40000f05270 */
[----:B------:R-:W-:Y:S02]  /*0a30*/  ISETP.NE.AND P1, PT, R7, RZ, P4 ;  /* 0x000000ff0700720c */ /* 0x000fe40002725270 */
[----:B------:R-:W-:Y:S01]  /*0a40*/  ISETP.NE.AND P2, PT, R6, RZ, P2 ;  /* 0x000000ff0600720c */ /* 0x000fe20001745270 */
[----:B------:R-:W-:Y:S01]  /*0a50*/  VIADD R6, R12, 0x10 ;  /* 0x000000100c067836 */ /* 0x000fe20000000000 */
[----:B------:R-:W-:Y:S01]  /*0a60*/  ISETP.NE.AND P3, PT, R0, RZ, P3 ;  /* 0x000000ff0000720c */ /* 0x000fe20001f65270 */
[----:B------:R-:W-:Y:S01]  /*0a70*/  VIADD R0, R30, 0x10 ;  /* 0x000000101e007836 */ /* 0x000fe20000000000 */
[----:B------:R-:W-:-:S02]  /*0a80*/  SEL R8, RZ, 0x1, !P0 ;  /* 0x00000001ff087807 */ /* 0x000fc40004000000 */
[----:B------:R-:W-:Y:S02]  /*0a90*/  ISETP.NE.AND P4, PT, R50, RZ, PT ;  /* 0x000000ff3200720c */ /* 0x000fe40003f85270 */
[----:B------:R-:W-:Y:S02]  /*0aa0*/  P2R R8, PR, R8, 0xf ;  /* 0x0000000f08087803 */ /* 0x000fe40000000000 */
[----:B------:R-:W-:Y:S02]  /*0ab0*/  ISETP.NE.AND P1, PT, R53, RZ, PT ;  /* 0x000000ff3500720c */ /* 0x000fe40003f25270 */
[----:B------:R-:W-:Y:S02]  /*0ac0*/  ISETP.NE.AND P2, PT, R52, RZ, PT ;  /* 0x000000ff3400720c */ /* 0x000fe40003f45270 */
[----:B------:R-:W-:Y:S02]  /*0ad0*/  ISETP.NE.AND P3, PT, R51, RZ, PT ;  /* 0x000000ff3300720c */ /* 0x000fe40003f65270 */
[----:B------:R-:W-:-:S02]  /*0ae0*/  ISETP.LT.AND P0, PT, R0, R49, !P1 ;  /* 0x000000310000720c */ /* 0x000fc40004f01270 */
[CC--:B------:R-:W-:Y:S02]  /*0af0*/  ISETP.LT.AND P1, PT, R0.reuse, R49.reuse, !P2 ;  /* 0x000000310000720c */ /* 0x0c0fe40005721270 */
[CC--:B------:R-:W-:Y:S02]  /*0b00*/  ISETP.LT.AND P2, PT, R0.reuse, R49.reuse, !P3 ;  /* 0x000000310000720c */ /* 0x0c0fe40005f41270 */
[----:B------:R-:W-:Y:S02]  /*0b10*/  SEL R7, RZ, 0x1, !P0 ;  /* 0x00000001ff077807 */ /* 0x000fe40004000000 */
[----:B------:R-:W-:Y:S01]  /*0b20*/  ISETP.LT.AND P3, PT, R0, R49, !P4 ;  /* 0x000000310000720c */ /* 0x000fe20006761270 */
[----:B------:R-:W-:-:S03]  /*0b30*/  VIADD R0, R12, 0x18 ;  /* 0x000000180c007836 */ /* 0x000fc60000000000 */
[----:B------:R-:W-:Y:S02]  /*0b40*/  P2R R7, PR, R7, 0xf ;  /* 0x0000000f07077803 */ /* 0x000fe40000000000 */
[----:B------:R-:W-:Y:S02]  /*0b50*/  ISETP.NE.AND P3, PT, RZ, UR20, PT ;  /* 0x00000014ff007c0c */ /* 0x000fe4000bf65270 */
[C---:B------:R-:W-:Y:S02]  /*0b60*/  ISETP.LT.AND P1, PT, R6.reuse, R49, !P6 ;  /* 0x000000310600720c */ /* 0x040fe40007721270 */
[----:B------:R-:W-:-:S04]  /*0b70*/  ISETP.LE.OR P0, PT, R6, R48, !P3 ;  /* 0x000000300600720c */ /* 0x000fc80005f03670 */
[----:B------:R-:W-:Y:S02]  /*0b80*/  PLOP3.LUT P2, PT, P1, P0, PT, 0x80, 0x0 ;  /* 0x000000000000781c */ /* 0x000fe40000f41070 */
[C---:B------:R-:W-:Y:S02]  /*0b90*/  ISETP.LT.AND P1, PT, R6.reuse, R49, !P5 ;  /* 0x000000310600720c */ /* 0x040fe40006f21270 */
[----:B------:R-:W-:Y:S02]  /*0ba0*/  ISETP.LE.OR P0, PT, R6, R47, !P3 ;  /* 0x0000002f0600720c */ /* 0x000fe40005f03670 */
[----:B------:R-:W-:Y:S02]  /*0bb0*/  P2R R13, PR, RZ, 0x4 ;  /* 0x00000004ff0d7803 */ /* 0x000fe40000000000 */
[----:B------:R-:W-:Y:S02]  /*0bc0*/  PLOP3.LUT P4, PT, P1, P0, PT, 0x80, 0x0 ;  /* 0x000000000000781c */ /* 0x000fe40000f81070 */
[----:B------:R-:W-:-:S02]  /*0bd0*/  ISETP.LT.AND P1, PT, R0, R49, !P6 ;  /* 0x000000310000720c */ /* 0x000fc40007721270 */
[----:B------:R-:W-:-:S04]  /*0be0*/  ISETP.LE.OR P0, PT, R0, R48, !P3 ;  /* 0x000000300000720c */ /* 0x000fc80005f03670 */
[----:B------:R-:W-:Y:S02]  /*0bf0*/  PLOP3.LUT P2, PT, P1, P0, PT, 0x80, 0x0 ;  /* 0x000000000000781c */ /* 0x000fe40000f41070 */
[C---:B------:R-:W-:Y:S02]  /*0c00*/  ISETP.LT.AND P1, PT, R0.reuse, R49, !P5 ;  /* 0x000000310000720c */ /* 0x040fe40006f21270 */
[----:B------:R-:W-:-:S04]  /*0c10*/  ISETP.LE.OR P0, PT, R0, R47, !P3 ;  /* 0x0000002f0000720c */ /* 0x000fc80005f03670 */
[----:B------:R-:W-:Y:S02]  /*0c20*/  PLOP3.LUT P3, PT, P1, P0, PT, 0x80, 0x0 ;  /* 0x000000000000781c */ /* 0x000fe40000f61070 */
[-C--:B------:R-:W-:Y:S02]  /*0c30*/  ISETP.GT.AND P0, PT, R48, R6.reuse, PT ;  /* 0x000000063000720c */ /* 0x080fe40003f04270 */
[----:B------:R-:W-:Y:S02]  /*0c40*/  ISETP.NE.AND P1, PT, R13, RZ, PT ;  /* 0x000000ff0d00720c */ /* 0x000fe40003f25270 */
[----:B------:R-:W-:Y:S02]  /*0c50*/  SEL R15, RZ, 0x1, P0 ;  /* 0x00000001ff0f7807 */ /* 0x000fe40000000000 */
[----:B------:R-:W-:Y:S02]  /*0c60*/  ISETP.GT.AND P0, PT, R47, R6, PT ;  /* 0x000000062f00720c */ /* 0x000fe40003f04270 */
[----:B------:R-:W-:-:S02]  /*0c70*/  LOP3.LUT R15, R15, UR20, RZ, 0xfc, !PT ;  /* 0x000000140f0f7c12 */ /* 0x000fc4000f8efcff */
[----:B------:R-:W-:Y:S02]  /*0c80*/  SEL R13, RZ, 0x1, P0 ;  /* 0x00000001ff0d7807 */ /* 0x000fe40000000000 */
[-C--:B------:R-:W-:Y:S02]  /*0c90*/  ISETP.GT.AND P0, PT, R48, R0.reuse, PT ;  /* 0x000000003000720c */ /* 0x080fe40003f04270 */
[----:B------:R-:W-:Y:S02]  /*0ca0*/  LOP3.LUT R13, R13, UR20, RZ, 0xfc, !PT ;  /* 0x000000140d0d7c12 */ /* 0x000fe4000f8efcff */
[----:B------:R-:W-:Y:S02]  /*0cb0*/  SEL R6, RZ, 0x1, P0 ;  /* 0x00000001ff067807 */ /* 0x000fe40000000000 */
[----:B------:R-:W-:Y:S02]  /*0cc0*/  ISETP.GT.AND P0, PT, R47, R0, PT ;  /* 0x000000002f00720c */ /* 0x000fe40003f04270 */
[----:B------:R-:W-:-:S02]  /*0cd0*/  LOP3.LUT R6, R6, UR20, RZ, 0xfc, !PT ;  /* 0x0000001406067c12 */ /* 0x000fc4000f8efcff */
[----:B------:R-:W-:Y:S02]  /*0ce0*/  SEL R0, RZ, 0x1, P0 ;  /* 0x00000001ff007807 */ /* 0x000fe40000000000 */
[----:B------:R-:W-:Y:S02]  /*0cf0*/  PRMT R15, R15, 0x9910, RZ ;  /* 0x000099100f0f7816 */ /* 0x000fe400000000ff */
[----:B------:R-:W-:Y:S02]  /*0d00*/  LOP3.LUT R0, R0, UR20, RZ, 0xfc, !PT ;  /* 0x0000001400007c12 */ /* 0x000fe4000f8efcff */
[----:B------:R-:W-:Y:S02]  /*0d10*/  PRMT R6, R6, 0x9910, RZ ;  /* 0x0000991006067816 */ /* 0x000fe400000000ff */
[----:B------:R-:W-:Y:S02]  /*0d20*/  PRMT R13, R13, 0x9910, RZ ;  /* 0x000099100d0d7816 */ /* 0x000fe400000000ff */
[----:B------:R-:W-:-:S02]  /*0d30*/  PRMT R0, R0, 0x9910, RZ ;  /* 0x0000991000007816 */ /* 0x000fc400000000ff */
[----:B------:R-:W-:Y:S02]  /*0d40*/  ISETP.NE.AND P0, PT, R15, RZ, P1 ;  /* 0x000000ff0f00720c */ /* 0x000fe40000f05270 */
[----:B------:R-:W-:Y:S02]  /*0d50*/  ISETP.NE.AND P2, PT, R6, RZ, P2 ;  /* 0x000000ff0600720c */ /* 0x000fe40001745270 */
[----:B------:R-:W-:Y:S01]  /*0d60*/  ISETP.NE.AND P1, PT, R13, RZ, P4 ;  /* 0x000000ff0d00720c */ /* 0x000fe20002725270 */
[----:B------:R-:W-:Y:S01]  /*0d70*/  VIADD R13, R12, 0x20 ;  /* 0x000000200c0d7836 */ /* 0x000fe20000000000 */
[----:B------:R-:W-:Y:S01]  /*0d80*/  ISETP.NE.AND P3, PT, R0, RZ, P3 ;  /* 0x000000ff0000720c */ /* 0x000fe20001f65270 */
[----:B------:R-:W-:Y:S01]  /*0d90*/  VIADD R0, R30, 0x20 ;  /* 0x000000201e007836 */ /* 0x000fe20000000000 */
[----:B------:R-:W-:Y:S02]  /*0da0*/  SEL R6, RZ, 0x1, !P0 ;  /* 0x00000001ff067807 */ /* 0x000fe40004000000 */
[----:B------:R-:W-:-:S02]  /*0db0*/  ISETP.NE.AND P4, PT, R50, RZ, PT ;  /* 0x000000ff3200720c */ /* 0x000fc40003f85270 */
[----:B------:R-:W-:Y:S02]  /*0dc0*/  P2R R6, PR, R6, 0xf ;  /* 0x0000000f06067803 */ /* 0x000fe40000000000 */
[----:B------:R-:W-:Y:S02]  /*0dd0*/  ISETP.NE.AND P1, PT, R53, RZ, PT ;  /* 0x000000ff3500720c */ /* 0x000fe40003f25270 */
[----:B------:R-:W-:Y:S02]  /*0de0*/  ISETP.NE.AND P2, PT, R52, RZ, PT ;  /* 0x000000ff3400720c */ /* 0x000fe40003f45270 */
[----:B------:R-:W-:Y:S02]  /*0df0*/  ISETP.NE.AND P3, PT, R51, RZ, PT ;  /* 0x000000ff3300720c */ /* 0x000fe40003f65270 */
[CC--:B------:R-:W-:Y:S02]  /*0e00*/  ISETP.LT.AND P0, PT, R0.reuse, R49.reuse, !P1 ;  /* 0x000000310000720c */ /* 0x0c0fe40004f01270 */
[----:B------:R-:W-:-:S02]  /*0e10*/  ISETP.LT.AND P1, PT, R0, R49, !P2 ;  /* 0x000000310000720c */ /* 0x000fc40005721270 */
        /* <DEDUP_REMOVED lines=38> */
[----:B------:R-:W-:Y:S02]  /*1080*/  ISETP.NE.AND P2, PT, R13, RZ, P2 ;  /* 0x000000ff0d00720c */ /* 0x000fe40001745270 */
[----:B------:R-:W-:Y:S01]  /*1090*/  ISETP.NE.AND P3, PT, R0, RZ, P3 ;  /* 0x000000ff0000720c */ /* 0x000fe20001f65270 */
[----:B------:R-:W-:Y:S01]  /*10a0*/  IMAD.IADD R0, R19, 0x1, R21 ;  /* 0x0000000113007824 */ /* 0x000fe200078e0215 */
[----:B------:R-:W-:Y:S02]  /*10b0*/  SEL R57, RZ, 0x1, !P0 ;  /* 0x00000001ff397807 */ /* 0x000fe40004000000 */
[----:B------:R-:W-:-:S02]  /*10c0*/  SHF.R.S32.HI R15, RZ, 0x1f, R14 ;  /* 0x0000001fff0f7819 */ /* 0x000fc4000001140e */
[----:B------:R-:W-:Y:S02]  /*10d0*/  P2R R57, PR, R57, 0xf ;  /* 0x0000000f39397803 */ /* 0x000fe40000000000 */
[----:B----4-:R-:W-:Y:S01]  /*10e0*/  LEA R24, P0, R18, R2, 0x3 ;  /* 0x0000000212187211 */ /* 0x010fe200078018ff */
[----:B------:R-:W-:Y:S01]  /*10f0*/  IMAD.WIDE.U32 R14, R12, UR4, R14 ;  /* 0x000000040c0e7c25 */ /* 0x000fe2000f8e000e */
[----:B------:R-:W-:Y:S02]  /*1100*/  IADD3 R17, R49, 0xf, -R29 ;  /* 0x0000000f31117810 */ /* 0x000fe40007ffe81d */
[----:B------:R-:W-:Y:S02]  /*1110*/  LEA.HI.X R25, R18, R3, R0, 0x3, P0 ;  /* 0x0000000312197211 */ /* 0x000fe400000f1c00 */
[----:B------:R-:W-:Y:S02]  /*1120*/  SHF.R.S32.HI R0, RZ, 0x1f, R12 ;  /* 0x0000001fff007819 */ /* 0x000fe4000001140c */
[----:B------:R-:W-:-:S02]  /*1130*/  LEA R26, P0, R14, R4, 0x3 ;  /* 0x000000040e1a7211 */ /* 0x000fc400078018ff */
[----:B------:R-:W-:Y:S01]  /*1140*/  SHF.R.S32.HI R4, RZ, 0x1f, R10 ;  /* 0x0000001fff047819 */ /* 0x000fe2000001140a */
[----:B------:R-:W-:-:S03]  /*1150*/  IMAD R0, R0, UR4, RZ ;  /* 0x0000000400007c24 */ /* 0x000fc6000f8e02ff */
[-C--:B------:R-:W-:Y:S01]  /*1160*/  LEA.HI R18, R4, R10.reuse, RZ, 0x2 ;  /* 0x0000000a04127211 */ /* 0x080fe200078f10ff */
[----:B------:R-:W-:Y:S01]  /*1170*/  IMAD R0, R12, UR5, R0 ;  /* 0x000000050c007c24 */ /* 0x000fe2000f8e0200 */
[----:B------:R-:W-:Y:S01]  /*1180*/  SHF.R.S32.HI R12, RZ, 0x1f, R17 ;  /* 0x0000001fff0c7819 */ /* 0x000fe20000011411 */
[----:B------:R-:W-:Y:S01]  /*1190*/  ULEA UR5, UR18, 0x2f, 0x5 ;  /* 0x0000002f12057891 */ /* 0x000fe2000f8e283f */
[----:B------:R-:W-:Y:S01]  /*11a0*/  LOP3.LUT R13, R18, 0x7ffffffc, RZ, 0xc0, !PT ;  /* 0x7ffffffc120d7812 */ /* 0x000fe200078ec0ff */
[----:B------:R-:W-:Y:S01]  /*11b0*/  IMAD.IADD R0, R15, 0x1, R0 ;  /* 0x000000010f007824 */ /* 0x000fe200078e0200 */
[----:B------:R-:W-:Y:S01]  /*11c0*/  LEA.HI R12, R12, R17, RZ, 0x4 ;  /* 0x000000110c0c7211 */ /* 0x000fe200078f20ff */
[----:B------:R-:W-:Y:S01]  /*11d0*/  USHF.R.S32.HI UR4, URZ, 0x1f, UR5 ;  /* 0x0000001f3f047899 */ /* 0x000fe20008011405 */
[----:B------:R-:W-:Y:S01]  /*11e0*/  LEA.HI R4, R4, R10, RZ, 0x3 ;  /* 0x0000000a04047211 */ /* 0x000fe200078f18ff */
[----:B------:R-:W-:Y:S01]  /*11f0*/  IMAD.IADD R13, R10, 0x1, -R13 ;  /* 0x000000010a0d7824 */ /* 0x000fe200078e0a0d */
[----:B------:R-:W-:Y:S01]  /*1200*/  LEA.HI.X R27, R14, R5, R0, 0x3, P0 ;  /* 0x000000050e1b7211 */ /* 0x000fe200000f1c00 */
[----:B------:R-:W-:Y:S01]  /*1210*/  ULEA.HI UR4, UR4, UR5, URZ, 0x4 ;  /* 0x0000000504047291 */ /* 0x000fe2000f8f203f */
[----:B------:R-:W-:Y:S01]  /*1220*/  SHF.R.S32.HI R5, RZ, 0x1f, R16 ;  /* 0x0000001fff057819 */ /* 0x000fe20000011410 */
[----:B------:R-:W-:Y:S01]  /*1230*/  IMAD.SHL.U32 R13, R13, 0x2, RZ ;  /* 0x000000020d0d7824 */ /* 0x000fe200078e00ff */
[----:B------:R-:W-:Y:S01]  /*1240*/  IADD3 R32, P0, R24, UR14, RZ ;  /* 0x0000000e18207c10 */ /* 0x000fe2000ff1e0ff */
[----:B------:R-:W-:Y:S01]  /*1250*/  USHF.R.S32.HI UR30, URZ, 0x4, UR4 ;  /* 0x000000043f1e7899 */ /* 0x000fe20008011404 */
[----:B------:R-:W-:Y:S01]  /*1260*/  LEA.HI R5, R5, R16, RZ, 0x4 ;  /* 0x0000001005057211 */ /* 0x000fe200078f20ff */
[----:B------:R-:W-:Y:S01]  /*1270*/  UIADD3 UR5, UP1, UR14, UR14, URZ ;  /* 0x0000000e0e057290 */ /* 0x000fe2000ff3e03f */
[----:B------:R-:W-:Y:S01]  /*1280*/  IADD3.X R33, R25, UR15, RZ, P0, !PT ;  /* 0x0000000f19217c10 */ /* 0x000fe200087fe4ff */
[----:B------:R-:W-:Y:S01]  /*1290*/  UMOV UR4, 0x400 ;  /* 0x0000040000047882 */ /* 0x000fe20000000000 */
[----:B------:R-:W-:Y:S01]  /*12a0*/  LOP3.LUT R5, R5, 0xfffffff0, RZ, 0xc0, !PT ;  /* 0xfffffff005057812 */ /* 0x000fe200078ec0ff */
[----:B--2---:R-:W-:Y:S01]  /*12b0*/  ULEA UR6, UR6, UR4, 0x18 ;  /* 0x0000000406067291 */ /* 0x004fe2000f8ec03f */
[----:B------:R-:W-:Y:S01]  /*12c0*/  SHF.R.U32.HI R4, RZ, 0x3, R4 ;  /* 0x00000003ff047819 */ /* 0x000fe20000011604 */
[----:B------:R-:W-:-:S02]  /*12d0*/  UIADD3.X UR4, UR15, UR15, URZ, UP1, !UPT ;  /* 0x0000000f0f047290 */ /* 0x000fc40008ffe43f */
[----:B------:R-:W-:Y:S01]  /*12e0*/  IMAD.IADD R16, R16, 0x1, -R5 ;  /* 0x0000000110107824 */ /* 0x000fe200078e0a05 */
[----:B------:R-:W-:-:S04]  /*12f0*/  UIADD3 UR5, UP1, UP0, UR9, UR14, UR5 ;  /* 0x0000000e09057290 */ /* 0x000fc8000f83e005 */
[----:B------:R-:W-:Y:S01]  /*1300*/  SHF.R.S32.HI R14, RZ, 0x1f, R16 ;  /* 0x0000001fff0e7819 */ /* 0x000fe20000011410 */
[----:B------:R-:W-:Y:S01]  /*1310*/  UIADD3.X UR4, UR8, UR15, UR4, UP1, UP0 ;  /* 0x0000000f08047290 */ /* 0x000fe20008fe0404 */
[-C--:B------:R-:W-:Y:S01]  /*1320*/  LEA.HI R0, R16, R16.reuse, RZ, 0x1 ;  /* 0x0000001010007211 */ /* 0x080fe200078f08ff */
[----:B------:R-:W-:Y:S01]  /*1330*/  UIADD3 UR22, UP0, UR5, UR22, URZ ;  /* 0x0000001605167290 */ /* 0x000fe2000ff1e03f */
[----:B------:R-:W-:Y:S01]  /*1340*/  LEA.HI R14, R14, R16, RZ, 0x3 ;  /* 0x000000100e0e7211 */ /* 0x000fe200078f18ff */
[----:B------:R-:W-:Y:S01]  /*1350*/  ULDC.64 UR8, c[0x0][0x268] ;  /* 0x00009a0000087ab9 */ /* 0x000fe20000000a00 */
[----:B------:R-:W-:Y:S01]  /*1360*/  LOP3.LUT R15, R0, 0x1ffffffe, RZ, 0xc0, !PT ;  /* 0x1ffffffe000f7812 */ /* 0x000fe200078ec0ff */
[----:B------:R-:W-:Y:S01]  /*1370*/  UIADD3.X UR21, UR4, UR23, URZ, UP0, !UPT ;  /* 0x0000001704157290 */ /* 0x000fe200087fe43f */
[----:B------:R-:W-:Y:S02]  /*1380*/  LEA.HI.SX32 R14, R14, R13, 0x1d ;  /* 0x0000000d0e0e7211 */ /* 0x000fe400078feaff */
[----:B------:R-:W-:Y:S01]  /*1390*/  SHF.R.S32.HI R13, RZ, 0x2, R18 ;  /* 0x00000002ff0d7819 */ /* 0x000fe20000011412 */
[----:B------:R-:W-:Y:S01]  /*13a0*/  IMAD.IADD R15, R16, 0x1, -R15 ;  /* 0x00000001100f7824 */ /* 0x000fe200078e0a0f */
[--C-:B------:R-:W-:Y:S01]  /*13b0*/  SHF.R.S32.HI R17, RZ, 0x1, R0.reuse ;  /* 0x00000001ff117819 */ /* 0x100fe20000011400 */
[----:B------:R-:W-:Y:S01]  /*13c0*/  ULDC.64 UR4, c[0x0][0x278] ;  /* 0x00009e0000047ab9 */ /* 0x000fe20000000a00 */
[----:B------:R-:W-:Y:S01]  /*13d0*/  SHF.R.S32.HI R16, RZ, 0x1f, R0 ;  /* 0x0000001fff107819 */ /* 0x000fe20000011400 */
[----:B------:R-:W-:Y:S01]  /*13e0*/  IMAD R14, R15, 0x8, R14 ;  /* 0x000000080f0e7824 */ /* 0x000fe200078e020e */
[C---:B------:R-:W-:Y:S01]  /*13f0*/  LOP3.LUT R0, R13.reuse, 0x2, RZ, 0xc0, !PT ;  /* 0x000000020d007812 */ /* 0x040fe200078ec0ff */
[----:B------:R-:W-:Y:S01]  /*1400*/  UIADD3 UR23, UP1, UR10, -UR4, URZ ;  /* 0x800000040a177290 */ /* 0x000fe2000ff3e03f */
[----:B------:R-:W-:-:S02]  /*1410*/  LOP3.LUT R13, R13, 0x1, RZ, 0xc0, !PT ;  /* 0x000000010d0d7812 */ /* 0x000fc400078ec0ff */
[-C--:B------:R-:W-:Y:S01]  /*1420*/  LEA.HI R16, R16, R17.reuse, RZ, 0x2 ;  /* 0x0000001110107211 */ /* 0x080fe200078f10ff */
[----:B------:R-:W-:Y:S01]  /*1430*/  IMAD.SHL.U32 R0, R0, 0x4, RZ ;  /* 0x0000000400007824 */ /* 0x000fe200078e00ff */
[----:B------:R-:W-:Y:S01]  /*1440*/  LOP3.LUT R18, R18, 0xfffffffc, RZ, 0xc0, !PT ;  /* 0xfffffffc12127812 */ /* 0x000fe200078ec0ff */
[----:B------:R-:W-:Y:S01]  /*1450*/  UIADD3 UR23, UP0, UR23, UR8, URZ ;  /* 0x0000000817177290 */ /* 0x000fe2000ff1e03f */
[----:B------:R-:W-:Y:S02]  /*1460*/  LOP3.LUT R16, R16, 0x7fffffc, RZ, 0xc0, !PT ;  /* 0x07fffffc10107812 */ /* 0x000fe400078ec0ff */
[----:B------:R-:W-:Y:S01]  /*1470*/  LOP3.LUT R13, R0, 0xfffffffc, R13, 0xe2, !PT ;  /* 0xfffffffc000d7812 */ /* 0x000fe200078ee20d */
[----:B------:R-:W-:Y:S01]  /*1480*/  UIADD3.X UR26, UR9, UR11, ~UR5, UP0, UP1 ;  /* 0x0000000b091a7290 */ /* 0x000fe200087e2c05 */
[----:B------:R-:W-:Y:S01]  /*1490*/  SHF.R.S32.HI R0, RZ, 0x4, R12 ;  /* 0x00000004ff007819 */ /* 0x000fe2000001140c */
[----:B------:R-:W-:Y:S01]  /*14a0*/  UIADD3 UR23, UP0, UR23, UR4, URZ ;  /* 0x0000000417177290 */ /* 0x000fe2000ff1e03f */
[----:B------:R-:W-:-:S02]  /*14b0*/  IADD3 R16, R18, R17, -R16 ;  /* 0x0000001112107210 */ /* 0x000fc40007ffe810 */
[----:B------:R-:W-:Y:S01]  /*14c0*/  VIMNMX R23, R0, UR30, PT ;  /* 0x0000001e00177c48 */ /* 0x000fe2000bfe0100 */
[----:B------:R-:W-:Y:S01]  /*14d0*/  UIADD3.X UR26, UR26, UR5, URZ, UP0, !UPT ;  /* 0x000000051a1a7290 */ /* 0x000fe200087fe43f */
[----:B------:R-:W-:Y:S01]  /*14e0*/  LOP3.LUT R13, R13, R14, RZ, 0x3c, !PT ;  /* 0x0000000e0d0d7212 */ /* 0x000fe200078e3cff */
[----:B------:R-:W-:Y:S01]  /*14f0*/  IMAD R16, R16, 0x20, R5 ;  /* 0x0000002010107824 */ /* 0x000fe200078e0205 */
[----:B------:R-:W-:-:S03]  /*1500*/  ISETP.NE.AND P1, PT, R23, RZ, PT ;  /* 0x000000ff1700720c */ /* 0x000fc60003f25270 */
[----:B------:R-:W-:Y:S01]  /*1510*/  IMAD.IADD R13, R13, 0x1, R16 ;  /* 0x000000010d0d7824 */ /* 0x000fe200078e0210 */
[----:B------:R-:W-:Y:S02]  /*1520*/  SEL R12, R11, RZ, P1 ;  /* 0x000000ff0b0c7207 */ /* 0x000fe40000800000 */
[----:B------:R-:W-:Y:S01]  /*1530*/  SEL R8, R8, RZ, P1 ;  /* 0x000000ff08087207 */ /* 0x000fe20000800000 */
[----:B------:R-:W-:Y:S01]  /*1540*/  IMAD.SHL.U32 R46, R13, 0x8, RZ ;  /* 0x000000080d2e7824 */ /* 0x000fe200078e00ff */
[----:B------:R-:W-:Y:S01]  /*1550*/  SHF.R.S32.HI R13, RZ, 0x1f, R9 ;  /* 0x0000001fff0d7819 */ /* 0x000fe20000011409 */
[----:B------:R-:W-:Y:S01]  /*1560*/  IMAD.SHL.U32 R11, R12, 0x8, RZ ;  /* 0x000000080c0b7824 */ /* 0x000fe200078e00ff */
[----:B------:R-:W-:Y:S01]  /*1570*/  ISETP.NE.AND P1, PT, R23, 0x1, PT ;  /* 0x000000011700780c */ /* 0x000fe20003f25270 */
[----:B------:R-:W-:Y:S01]  /*1580*/  VIADD R5, R46, UR6 ;  /* 0x000000062e057c36 */ /* 0x000fe20008000000 */
[----:B------:R-:W-:Y:S02]  /*1590*/  LEA.HI R13, R13, R9, RZ, 0x2 ;  /* 0x000000090d0d7211 */ /* 0x000fe400078f10ff */
[----:B------:R-:W-:Y:S01]  /*15a0*/  LOP3.LUT P0, RZ, R11, 0x8, RZ, 0xc0, !PT ;  /* 0x000000080bff7812 */ /* 0x000fe2000780c0ff */
[----:B------:R-:W-:Y:S01]  /*15b0*/  IMAD.SHL.U32 R11, R12, 0x4, RZ ;  /* 0x000000040c0b7824 */ /* 0x000fe200078e00ff */
[----:B------:R-:W-:-:S02]  /*15c0*/  LOP3.LUT R13, R13, 0xfffffffc, RZ, 0xc0, !PT ;  /* 0xfffffffc0d0d7812 */ /* 0x000fc400078ec0ff */
[----:B------:R-:W-:Y:S02]  /*15d0*/  SEL R7, R7, RZ, P1 ;  /* 0x000000ff07077207 */ /* 0x000fe40000800000 */
[----:B------:R-:W-:Y:S01]  /*15e0*/  SEL R6, R6, RZ, P1 ;  /* 0x000000ff06067207 */ /* 0x000fe20000800000 */
[----:B------:R-:W-:-:S06]  /*15f0*/  IMAD.IADD R9, R9, 0x1, -R13 ;  /* 0x0000000109097824 */ /* 0x000fcc00078e0a0d */
[----:B------:R-:W-:Y:S01]  /*1600*/  @!PT LDS RZ, [RZ] ;  /* 0x00000000fffff984 */ /* 0x000fe20000000800 */
[----:B------:R-:W-:Y:S01]  /*1610*/  @!PT LDS RZ, [RZ] ;  /* 0x00000000fffff984 */ /* 0x000fe20000000800 */
[----:B------:R-:W-:Y:S01]  /*1620*/  @!PT LDS RZ, [RZ] ;  /* 0x00000000fffff984 */ /* 0x000fe20000000800 */
[----:B------:R-:W-:Y:S01]  /*1630*/  LDGSTS.E.LTC128B.64 [R5], desc[UR24][R24.64], P0 ;  /* 0x0000000018057fae */ /* 0x000fe20008121b58 */
[----:B------:R-:W-:Y:S01]  /*1640*/  LOP3.LUT P0, RZ, R11, 0x8, RZ, 0xc0, !PT ;  /* 0x000000080bff7812 */ /* 0x000fe2000780c0ff */
[----:B------:R-:W-:-:S12]  /*1650*/  IMAD.SHL.U32 R11, R12, 0x2, RZ ;  /* 0x000000020c0b7824 */ /* 0x000fd800078e00ff */
[----:B------:R-:W-:Y:S01]  /*1660*/  LDGSTS.E.LTC128B.64 [R5+0x100], desc[UR24][R32.64], P0 ;  /* 0x0010000020057fae */ /* 0x000fe20008121b58 */
[----:B------:R-:W-:-:S04]  /*1670*/  IADD3 R16, P0, R32, UR14, RZ ;  /* 0x0000000e20107c10 */ /* 0x000fc8000ff1e0ff */
[----:B------:R-:W-:Y:S02]  /*1680*/  IADD3.X R17, R33, UR15, RZ, P0, !PT ;  /* 0x0000000f21117c10 */ /* 0x000fe400087fe4ff */
[----:B------:R-:W-:-:S04]  /*1690*/  IADD3 R14, P0, R16, UR14, RZ ;  /* 0x0000000e100e7c10 */ /* 0x000fc8000ff1e0ff */
[----:B------:R-:W-:Y:S02]  /*16a0*/  IADD3.X R15, R17, UR15, RZ, P0, !PT ;  /* 0x0000000f110f7c10 */ /* 0x000fe400087fe4ff */
[----:B------:R-:W-:Y:S02]  /*16b0*/  LOP3.LUT P0, RZ, R11, 0x8, RZ, 0xc0, !PT ;  /* 0x000000080bff7812 */ /* 0x000fe4000780c0ff */
[----:B------:R-:W-:-:S04]  /*16c0*/  LOP3.LUT R11, R10, 0x6, RZ, 0xc0, !PT ;  /* 0x000000060a0b7812 */ /* 0x000fc800078ec0ff */
[----:B------:R-:W-:-:S07]  /*16d0*/  SHF.R.U32.HI R11, RZ, 0x1, R11 ;  /* 0x00000001ff0b7819 */ /* 0x000fce000001160b */
[----:B------:R-:W-:Y:S01]  /*16e0*/  LDGSTS.E.LTC128B.64 [R5+0x200], desc[UR24][R16.64], P0 ;  /* 0x0020000010057fae */ /* 0x000fe20008121b58 */
[----:B------:R-:W-:Y:S01]  /*16f0*/  LOP3.LUT P0, RZ, R12, 0x8, RZ, 0xc0, !PT ;  /* 0x000000080cff7812 */ /* 0x000fe2000780c0ff */
[----:B------:R-:W-:-:S05]  /*1700*/  IMAD.SHL.U32 R12, R10, 0x4, RZ ;  /* 0x000000040a0c7824 */ /* 0x000fca00078e00ff */
[----:B------:R-:W-:Y:S02]  /*1710*/  LOP3.LUT R12, R11, 0x4, R12, 0xf8, !PT ;  /* 0x000000040b0c7812 */ /* 0x000fe400078ef80c */
[----:B------:R-:W-:Y:S02]  /*1720*/  LOP3.LUT R11, R13, R11, RZ, 0xfc, !PT ;  /* 0x0000000b0d0b7212 */ /* 0x000fe400078efcff */
[----:B------:R-:W-:Y:S01]  /*1730*/  LOP3.LUT R12, R12, 0x1, R9, 0x78, !PT ;  /* 0x000000010c0c7812 */ /* 0x000fe200078e7809 */
[----:B------:R-:W-:Y:S02]  /*1740*/  IMAD.SHL.U32 R9, R9, 0x2, RZ ;  /* 0x0000000209097824 */ /* 0x000fe400078e00ff */
[----:B------:R2:W-:Y:S02]  /*1750*/  LDGSTS.E.LTC128B.64 [R5+0x300], desc[UR24][R14.64], P0 ;  /* 0x003000000e057fae */ /* 0x0005e40008121b58 */
[----:B------:R-:W-:-:S05]  /*1760*/  IMAD R4, R12, 0x2, R4 ;  /* 0x000000020c047824 */ /* 0x000fca00078e0204 */
[----:B------:R-:W-:-:S05]  /*1770*/  LOP3.LUT R4, R4, 0x4, R9, 0x78, !PT ;  /* 0x0000000404047812 */ /* 0x000fca00078e7809 */
[----:B------:R-:W-:Y:S02]  /*1780*/  IMAD R11, R11, 0x20, R4 ;  /* 0x000000200b0b7824 */ /* 0x000fe400078e0204 */
[----:B------:R-:W-:-:S03]  /*1790*/  IMAD.SHL.U32 R4, R8, 0x8, RZ ;  /* 0x0000000808047824 */ /* 0x000fc600078e00ff */
[----:B------:R-:W-:Y:S02]  /*17a0*/  LEA R45, R11, UR6, 0x3 ;  /* 0x000000060b2d7c11 */ /* 0x000fe4000f8e18ff */
[----:B--2---:R-:W-:-:S04]  /*17b0*/  IADD3 R14, P0, R24, UR22, RZ ;  /* 0x00000016180e7c10 */ /* 0x004fc8000ff1e0ff */
[----:B------:R-:W-:Y:S02]  /*17c0*/  IADD3.X R15, R25, UR21, RZ, P0, !PT ;  /* 0x00000015190f7c10 */ /* 0x000fe400087fe4ff */
[----:B------:R-:W-:Y:S01]  /*17d0*/  LOP3.LUT P0, RZ, R4, 0x8, RZ, 0xc0, !PT ;  /* 0x0000000804ff7812 */ /* 0x000fe2000780c0ff */
[----:B------:R-:W-:-:S12]  /*17e0*/  IMAD.SHL.U32 R4, R8, 0x4, RZ ;  /* 0x0000000408047824 */ /* 0x000fd800078e00ff */
[----:B------:R-:W-:Y:S01]  /*17f0*/  LDGSTS.E.LTC128B.64 [R45+0x3000], desc[UR24][R26.64], P0 ;  /* 0x030000001a2d7fae */ /* 0x000fe20008121b58 */
[----:B------:R-:W-:Y:S01]  /*1800*/  LOP3.LUT P0, RZ, R4, 0x8, RZ, 0xc0, !PT ;  /* 0x0000000804ff7812 */ /* 0x000fe2000780c0ff */
[----:B------:R-:W-:-:S12]  /*1810*/  IMAD.SHL.U32 R4, R8, 0x2, RZ ;  /* 0x0000000208047824 */ /* 0x000fd800078e00ff */
[----:B------:R-:W-:Y:S01]  /*1820*/  LDGSTS.E.LTC128B.64 [R45+0x3080], desc[UR24][R26.64+0x80], P0 ;  /* 0x030800801a2d7fae */ /* 0x000fe20008121b58 */
[----:B------:R-:W-:-:S04]  /*1830*/  IADD3 R18, P0, R26, UR8, RZ ;  /* 0x000000081a127c10 */ /* 0x000fc8000ff1e0ff */
[----:B------:R-:W-:Y:S02]  /*1840*/  IADD3.X R19, R27, UR9, RZ, P0, !PT ;  /* 0x000000091b137c10 */ /* 0x000fe400087fe4ff */
[----:B------:R-:W-:-:S04]  /*1850*/  IADD3 R16, P0, R14, UR14, RZ ;  /* 0x0000000e0e107c10 */ /* 0x000fc8000ff1e0ff */
[----:B------:R-:W-:Y:S02]  /*1860*/  IADD3.X R17, R15, UR15, RZ, P0, !PT ;  /* 0x0000000f0f117c10 */ /* 0x000fe400087fe4ff */
[----:B------:R-:W-:-:S04]  /*1870*/  IADD3 R12, P0, R16, UR14, RZ ;  /* 0x0000000e100c7c10 */ /* 0x000fc8000ff1e0ff */
[----:B------:R-:W-:Y:S02]  /*1880*/  IADD3.X R13, R17, UR15, RZ, P0, !PT ;  /* 0x0000000f110d7c10 */ /* 0x000fe400087fe4ff */
[----:B------:R-:W-:-:S04]  /*1890*/  IADD3 R10, P0, R12, UR14, RZ ;  /* 0x0000000e0c0a7c10 */ /* 0x000fc8000ff1e0ff */
[----:B------:R-:W-:Y:S02]  /*18a0*/  IADD3.X R11, R13, UR15, RZ, P0, !PT ;  /* 0x0000000f0d0b7c10 */ /* 0x000fe400087fe4ff */
[----:B------:R-:W-:Y:S01]  /*18b0*/  LOP3.LUT P0, RZ, R4, 0x8, RZ, 0xc0, !PT ;  /* 0x0000000804ff7812 */ /* 0x000fe2000780c0ff */
[----:B------:R-:W-:-:S12]  /*18c0*/  IMAD.SHL.U32 R4, R7, 0x8, RZ ;  /* 0x0000000807047824 */ /* 0x000fd800078e00ff */
[----:B------:R-:W-:Y:S01]  /*18d0*/  LDGSTS.E.LTC128B.64 [R45+0x3800], desc[UR24][R18.64], P0 ;  /* 0x03800000122d7fae */ /* 0x000fe20008121b58 */
[----:B------:R-:W-:-:S13]  /*18e0*/  LOP3.LUT P0, RZ, R8, 0x8, RZ, 0xc0, !PT ;  /* 0x0000000808ff7812 */ /* 0x000fda000780c0ff */
[----:B------:R2:W-:Y:S01]  /*18f0*/  LDGSTS.E.LTC128B.64 [R45+0x3880], desc[UR24][R18.64+0x80], P0 ;  /* 0x03880080122d7fae */ /* 0x0005e20008121b58 */
[----:B------:R-:W-:Y:S01]  /*1900*/  LOP3.LUT P0, RZ, R4, 0x8, RZ, 0xc0, !PT ;  /* 0x0000000804ff7812 */ /* 0x000fe2000780c0ff */
[C---:B------:R-:W-:Y:S02]  /*1910*/  IMAD.SHL.U32 R4, R7.reuse, 0x4, RZ ;  /* 0x0000000407047824 */ /* 0x040fe400078e00ff */
[----:B------:R-:W0:Y:S10]  /*1920*/  LDGDEPBAR ;  /* 0x00000000000079af */ /* 0x000e340000000000 */
[----:B------:R-:W-:Y:S01]  /*1930*/  LDGSTS.E.LTC128B.64 [R5+0x1000], desc[UR24][R14.64], P0 ;  /* 0x010000000e057fae */ /* 0x000fe20008121b58 */
[----:B------:R-:W-:Y:S01]  /*1940*/  LOP3.LUT P0, RZ, R4, 0x8, RZ, 0xc0, !PT ;  /* 0x0000000804ff7812 */ /* 0x000fe2000780c0ff */
[----:B------:R-:W-:Y:S01]  /*1950*/  IMAD.SHL.U32 R4, R7, 0x2, RZ ;  /* 0x0000000207047824 */ /* 0x000fe200078e00ff */
[----:B--2---:R-:W-:-:S11]  /*1960*/  CS2R R18, SRZ ;  /* 0x0000000000127805 */ /* 0x004fd6000001ff00 */
[----:B------:R2:W-:Y:S01]  /*1970*/  LDGSTS.E.LTC128B.64 [R5+0x1100], desc[UR24][R16.64], P0 ;  /* 0x0110000010057fae */ /* 0x0005e20008121b58 */
[----:B------:R-:W-:Y:S01]  /*1980*/  LOP3.LUT P0, RZ, R4, 0x8, RZ, 0xc0, !PT ;  /* 0x0000000804ff7812 */ /* 0x000fe2000780c0ff */
[----:B------:R-:W-:-:S12]  /*1990*/  IMAD.SHL.U32 R4, R6, 0x8, RZ ;  /* 0x0000000806047824 */ /* 0x000fd800078e00ff */
[----:B------:R3:W-:Y:S01]  /*19a0*/  LDGSTS.E.LTC128B.64 [R5+0x1200], desc[UR24][R12.64], P0 ;  /* 0x012000000c057fae */ /* 0x0007e20008121b58 */
[----:B------:R-:W-:-:S04]  /*19b0*/  IADD3 R8, P0, R26, UR23, RZ ;  /* 0x000000171a087c10 */ /* 0x000fc8000ff1e0ff */
[----:B------:R-:W-:Y:S02]  /*19c0*/  IADD3.X R9, R27, UR26, RZ, P0, !PT ;  /* 0x0000001a1b097c10 */ /* 0x000fe400087fe4ff */
[----:B------:R-:W-:Y:S02]  /*19d0*/  LOP3.LUT P0, RZ, R7, 0x8, RZ, 0xc0, !PT ;  /* 0x0000000807ff7812 */ /* 0x000fe4000780c0ff */
[----:B--2---:R-:W-:-:S11]  /*19e0*/  CS2R R16, SRZ ;  /* 0x0000000000107805 */ /* 0x004fd6000001ff00 */
[----:B------:R2:W-:Y:S01]  /*19f0*/  LDGSTS.E.LTC128B.64 [R5+0x1300], desc[UR24][R10.64], P0 ;  /* 0x013000000a057fae */ /* 0x0005e20008121b58 */
[----:B---3--:R-:W-:Y:S02]  /*1a00*/  CS2R R12, SRZ ;  /* 0x00000000000c7805 */ /* 0x008fe4000001ff00 */
[----:B--2---:R-:W-:-:S04]  /*1a10*/  IADD3 R10, P0, R8, UR8, RZ ;  /* 0x00000008080a7c10 */ /* 0x004fc8000ff1e0ff */
[----:B------:R-:W-:Y:S02]  /*1a20*/  IADD3.X R11, R9, UR9, RZ, P0, !PT ;  /* 0x00000009090b7c10 */ /* 0x000fe400087fe4ff */
[----:B------:R-:W-:Y:S01]  /*1a30*/  LOP3.LUT P0, RZ, R4, 0x8, RZ, 0xc0, !PT ;  /* 0x0000000804ff7812 */ /* 0x000fe2000780c0ff */
[----:B------:R-:W-:-:S12]  /*1a40*/  IMAD.SHL.U32 R4, R6, 0x4, RZ ;  /* 0x0000000406047824 */ /* 0x000fd800078e00ff */
[----:B------:R-:W-:Y:S01]  /*1a50*/  LDGSTS.E.LTC128B.64 [R45+0x4000], desc[UR24][R8.64], P0 ;  /* 0x04000000082d7fae */ /* 0x000fe20008121b58 */
[----:B------:R-:W-:Y:S01]  /*1a60*/  LOP3.LUT P0, RZ, R4, 0x8, RZ, 0xc0, !PT ;  /* 0x0000000804ff7812 */ /* 0x000fe2000780c0ff */
[----:B------:R-:W-:-:S12]  /*1a70*/  IMAD.SHL.U32 R4, R6, 0x2, RZ ;  /* 0x0000000206047824 */ /* 0x000fd800078e00ff */
[----:B------:R2:W-:Y:S01]  /*1a80*/  LDGSTS.E.LTC128B.64 [R45+0x4080], desc[UR24][R8.64+0x80], P0 ;  /* 0x04080080082d7fae */ /* 0x0005e20008121b58 */
[----:B------:R-:W-:-:S04]  /*1a90*/  IADD3 R55, P0, R14, UR22, RZ ;  /* 0x000000160e377c10 */ /* 0x000fc8000ff1e0ff */
[----:B------:R-:W-:Y:S02]  /*1aa0*/  IADD3.X R54, R15, UR21, RZ, P0, !PT ;  /* 0x000000150f367c10 */ /* 0x000fe400087fe4ff */
[----:B------:R-:W-:Y:S02]  /*1ab0*/  CS2R R14, SRZ ;  /* 0x00000000000e7805 */ /* 0x000fe4000001ff00 */
[----:B------:R-:W-:Y:S02]  /*1ac0*/  LOP3.LUT P0, RZ, R4, 0x8, RZ, 0xc0, !PT ;  /* 0x0000000804ff7812 */ /* 0x000fe4000780c0ff */
[----:B------:R-:W-:-:S06]  /*1ad0*/  SHF.R.U32.HI R4, RZ, 0x5, R20 ;  /* 0x00000005ff047819 */ /* 0x000fcc0000011614 */
[----:B------:R-:W3:Y:S05]  /*1ae0*/  SHFL.IDX PT, R4, R4, RZ, 0x1f ;  /* 0x00001fff04047589 */ /* 0x000eea00000e0000 */
[----:B------:R-:W-:Y:S01]  /*1af0*/  LDGSTS.E.LTC128B.64 [R45+0x4800], desc[UR24][R10.64], P0 ;  /* 0x048000000a2d7fae */ /* 0x000fe20008121b58 */
[----:B------:R-:W-:Y:S02]  /*1b00*/  LOP3.LUT P0, RZ, R6, 0x8, RZ, 0xc0, !PT ;  /* 0x0000000806ff7812 */ /* 0x000fe4000780c0ff */
[----:B------:R-:W-:Y:S02]  /*1b10*/  CS2R R6, SRZ ;  /* 0x0000000000067805 */ /* 0x000fe4000001ff00 */
[----:B--2---:R-:W-:-:S09]  /*1b20*/  CS2R R8, SRZ ;  /* 0x0000000000087805 */ /* 0x004fd2000001ff00 */
[----:B------:R2:W-:Y:S01]  /*1b30*/  LDGSTS.E.LTC128B.64 [R45+0x4880], desc[UR24][R10.64+0x80], P0 ;  /* 0x048800800a2d7fae */ /* 0x0005e20008121b58 */
[----:B------:R-:W-:-:S03]  /*1b40*/  ISETP.NE.AND P0, PT, R23, 0x2, PT ;  /* 0x000000021700780c */ /* 0x000fc60003f05270 */
[----:B------:R-:W0:Y:S01]  /*1b50*/  LDGDEPBAR ;  /* 0x00000000000079af */ /* 0x000e220000000000 */
[----:B---3--:R-:W-:Y:S02]  /*1b60*/  R2UR UR4, R4 ;  /* 0x00000000040472ca */ /* 0x008fe400000e0000 */
[----:B------:R-:W-:Y:S02]  /*1b70*/  CS2R R4, SRZ ;  /* 0x0000000000047805 */ /* 0x000fe4000001ff00 */
[----:B------:R-:W-:Y:S02]  /*1b80*/  SEL R58, R58, RZ, P0 ;  /* 0x000000ff3a3a7207 */ /* 0x000fe40000000000 */
[----:B------:R-:W-:Y:S02]  /*1b90*/  SEL R57, R57, RZ, P0 ;  /* 0x000000ff39397207 */ /* 0x000fe40000000000 */
[----:B------:R-:W-:-:S05]  /*1ba0*/  ISETP.GE.AND P0, PT, R23, 0x1, PT ;  /* 0x000000011700780c */ /* 0x000fca0003f06270 */
[----:B------:R-:W-:-:S04]  /*1bb0*/  USHF.R.S32.HI UR29, URZ, 0x1f, UR4 ;  /* 0x0000001f3f1d7899 */ /* 0x000fc80008011404 */
[----:B------:R-:W-:-:S04]  /*1bc0*/  ULEA.HI UR29, UR29, UR4, URZ, 0x2 ;  /* 0x000000041d1d7291 */ /* 0x000fc8000f8f103f */
[----:B------:R-:W-:Y:S01]  /*1bd0*/  ULOP3.LUT UR5, UR29, 0xfffffffc, URZ, 0xc0, !UPT ;  /* 0xfffffffc1d057892 */ /* 0x000fe2000f8ec03f */
[----:B--2---:R-:W-:Y:S01]  /*1be0*/  CS2R R10, SRZ ;  /* 0x00000000000a7805 */ /* 0x004fe2000001ff00 */
[----:B------:R-:W-:Y:S01]  /*1bf0*/  USHF.R.S32.HI UR29, URZ, 0x2, UR29 ;  /* 0x000000023f1d7899 */ /* 0x000fe2000801141d */
[----:B------:R-:W-:-:S04]  /*1c00*/  DEPBAR.LE SB0, 0x1 ;  /* 0x000080400000791a */ /* 0x000fc80000000000 */
[----:B------:R-:W-:Y:S02]  /*1c10*/  UIADD3 UR5, UR4, -UR5, URZ ;  /* 0x8000000504057290 */ /* 0x000fe4000fffe03f */
[----:B------:R-:W-:Y:S02]  /*1c20*/  USHF.L.U32 UR4, UR29, 0x9, URZ ;  /* 0x000000091d047899 */ /* 0x000fe4000800063f */
[----:B------:R-:W-:-:S04]  /*1c30*/  ULEA.HI UR28, UR5, UR5, URZ, 0x1 ;  /* 0x00000005051c7291 */ /* 0x000fc8000f8f083f */
[----:B------:R-:W-:Y:S02]  /*1c40*/  ULOP3.LUT UR27, UR28, 0xfffffffe, URZ, 0xc0, !UPT ;  /* 0xfffffffe1c1b7892 */ /* 0x000fe4000f8ec03f */
[----:B------:R-:W-:Y:S02]  /*1c50*/  USHF.R.S32.HI UR28, URZ, 0x1, UR28 ;  /* 0x000000013f1c7899 */ /* 0x000fe4000801141c */
[----:B------:R-:W-:Y:S02]  /*1c60*/  UIADD3 UR27, UR5, -UR27, URZ ;  /* 0x8000001b051b7290 */ /* 0x000fe4000fffe03f */
[----:B------:R-:W-:Y:S02]  /*1c70*/  ULEA UR5, UR28, UR4, 0x4 ;  /* 0x000000041c057291 */ /* 0x000fe4000f8e203f */
[----:B------:R-:W-:Y:S01]  /*1c80*/  ULEA UR4, UR27, UR4, 0x4 ;  /* 0x000000041b047291 */ /* 0x000fe2000f8e203f */
[----:B------:R-:W-:Y:S06]  /*1c90*/  BAR.SYNC.DEFER_BLOCKING 0x0 ;  /* 0x0000000000007b1d */ /* 0x000fec0000010000 */
[----:B------:R-:W-:Y:S05]  /*1ca0*/  @!P0 BRA `(.L_x_3) ;  /* 0x0000000c00a88947 */ /* 0x000fea0003800000 */
[----:B------:R-:W-:Y:S01]  /*1cb0*/  IMAD.U32 R37, RZ, RZ, UR10 ;  /* 0x0000000aff257e24 */ /* 0x000fe2000f8e00ff */
[----:B------:R-:W-:Y:S01]  /*1cc0*/  USHF.L.U64.HI UR13, UR12, 0x1, UR13 ;  /* 0x000000010c0d7899 */ /* 0x000fe2000801020d */
[----:B------:R-:W-:Y:S01]  /*1cd0*/  IMAD.U32 R14, RZ, RZ, UR10 ;  /* 0x0000000aff0e7e24 */ /* 0x000fe2000f8e00ff */
[----:B------:R-:W-:Y:S01]  /*1ce0*/  USHF.L.U32 UR12, UR12, 0x1, URZ ;  /* 0x000000010c0c7899 */ /* 0x000fe2000800063f */
[----:B------:R-:W-:Y:S01]  /*1cf0*/  IMAD.U32 R36, RZ, RZ, UR11 ;  /* 0x0000000bff247e24 */ /* 0x000fe2000f8e00ff */
[----:B------:R-:W-:Y:S01]  /*1d00*/  LEA R37, P0, R37, R26, 0x1 ;  /* 0x0000001a25257211 */ /* 0x000fe200078008ff */
[----:B------:R-:W-:Y:S01]  /*1d10*/  UIMAD UR10, UR15, 0x9, URZ ;  /* 0x000000090f0a78a4 */ /* 0x000fe2000f8e023f */
[----:B------:R-:W-:Y:S01]  /*1d20*/  IMAD.IADD R28, R28, 0x1, R29 ;  /* 0x000000011c1c7824 */ /* 0x000fe200078e021d */
[----:B------:R-:W-:Y:S01]  /*1d30*/  UIMAD.WIDE.U32 UR32, UR14, 0x9, UR12 ;  /* 0x000000090e2078a5 */ /* 0x000fe2000f8e000c */
[----:B------:R-:W-:Y:S01]  /*1d40*/  LEA.HI.X R36, R14, R27, R36, 0x1, P0 ;  /* 0x0000001b0e247211 */ /* 0x000fe200000f0c24 */
[----:B------:R-:W-:Y:S01]  /*1d50*/  UIMAD UR15, UR15, 0x7, URZ ;  /* 0x000000070f0f78a4 */ /* 0x000fe2000f8e023f */
[----:B------:R-:W2:Y:S01]  /*1d60*/  LDC.64 R14, c[0x0][0x240] ;  /* 0x00009000ff0e7b82 */ /* 0x000ea20000000a00 */
[----:B------:R-:W-:Y:S01]  /*1d70*/  IMAD.U32 R38, RZ, RZ, UR10 ;  /* 0x0000000aff267e24 */ /* 0x000fe2000f8e00ff */
[----:B------:R-:W-:Y:S01]  /*1d80*/  UIMAD.WIDE.U32 UR10, UR14, 0x7, UR12 ;  /* 0x000000070e0a78a5 */ /* 0x000fe2000f8e000c */
[C---:B------:R-:W-:Y:S01]  /*1d90*/  IADD3 R39, P0, R24.reuse, UR32, RZ ;  /* 0x0000002018277c10 */ /* 0x040fe2000ff1e0ff */
[----:B------:R-:W-:Y:S01]  /*1da0*/  USHF.R.S32.HI UR4, URZ, 0x1, UR4 ;  /* 0x000000013f047899 */ /* 0x000fe20008011404 */
[----:B------:R-:W-:Y:S01]  /*1db0*/  IMAD.U32 R42, RZ, RZ, UR15 ;  /* 0x0000000fff2a7e24 */ /* 0x000fe2000f8e00ff */
[----:B------:R-:W-:Y:S01]  /*1dc0*/  USHF.L.U32 UR5, UR5, 0x3, URZ ;  /* 0x0000000305057899 */ /* 0x000fe2000800063f */
[C---:B------:R-:W-:Y:S01]  /*1dd0*/  IADD3.X R38, R25.reuse, UR33, R38, P0, !PT ;  /* 0x0000002119267c10 */ /* 0x040fe200087fe426 */
[----:B------:R-:W-:Y:S01]  /*1de0*/  UIMAD.WIDE.U32 UR40, UR8, 0x3, URZ ;  /* 0x00000003082878a5 */ /* 0x000fe2000f8e003f */
[----:B------:R-:W-:Y:S01]  /*1df0*/  IADD3 R43, P0, R24, UR10, RZ ;  /* 0x0000000a182b7c10 */ /* 0x000fe2000ff1e0ff */
[----:B------:R-:W-:Y:S01]  /*1e00*/  ULDC UR10, c[0x0][0x230] ;  /* 0x00008c00000a7ab9 */ /* 0x000fe20000000800 */
[----:B------:R-:W-:Y:S01]  /*1e10*/  LOP3.LUT R0, RZ, R0, RZ, 0x33, !PT ;  /* 0x00000000ff007212 */ /* 0x000fe200078e33ff */
[----:B------:R-:W-:Y:S01]  /*1e20*/  UIMAD UR15, UR9, 0x3, URZ ;  /* 0x00000003090f78a4 */ /* 0x000fe2000f8e023f */
[----:B------:R-:W-:Y:S01]  /*1e30*/  IADD3.X R42, R25, UR11, R42, P0, !PT ;  /* 0x0000000b192a7c10 */ /* 0x000fe200087fe42a */
[----:B------:R-:W-:Y:S01]  /*1e40*/  USHF.L.U32 UR11, UR8, 0x1, URZ ;  /* 0x00000001080b7899 */ /* 0x000fe2000800063f */
[----:B------:R-:W-:Y:S01]  /*1e50*/  LOP3.LUT R60, RZ, UR30, RZ, 0x33, !PT ;  /* 0x0000001eff3c7c12 */ /* 0x000fe2000f8e33ff */
[----:B------:R-:W-:Y:S01]  /*1e60*/  IMAD R61, R61, 0x2, R28 ;  /* 0x000000023d3d7824 */ /* 0x000fe200078e021c */
[----:B------:R-:W-:Y:S01]  /*1e70*/  UIADD3 UR15, UR41, UR15, URZ ;  /* 0x0000000f290f7290 */ /* 0x000fe2000fffe03f */
[----:B------:R-:W-:Y:S01]  /*1e80*/  VIADD R56, R30, 0x30 ;  /* 0x000000301e387836 */ /* 0x000fe20000000000 */
[----:B------:R-:W-:Y:S01]  /*1e90*/  VIMNMX R60, R0, R60, !PT ;  /* 0x0000003c003c7248 */ /* 0x000fe20007fe0100 */
[----:B------:R-:W-:Y:S01]  /*1ea0*/  UIADD3 UR14, UP1, UR11, 0x80, URZ ;  /* 0x000000800b0e7890 */ /* 0x000fe2000ff3e03f */
[----:B------:R-:W-:Y:S01]  /*1eb0*/  VIADD R61, R61, 0x38 ;  /* 0x000000383d3d7836 */ /* 0x000fe20000000000 */
[----:B------:R-:W-:Y:S01]  /*1ec0*/  UIADD3 UR31, UP0, UR40, 0x80, URZ ;  /* 0x00000080281f7890 */ /* 0x000fe2000ff1e03f */
[----:B------:R-:W-:Y:S01]  /*1ed0*/  IADD3 R60, -R60, -0x2, RZ ;  /* 0xfffffffe3c3c7810 */ /* 0x000fe20007ffe1ff */
[----:B--2---:R-:W-:Y:S01]  /*1ee0*/  IMAD.WIDE.U32 R14, R22, UR10, R14 ;  /* 0x0000000a160e7c25 */ /* 0x004fe2000f8e000e */
[----:B------:R-:W-:Y:S01]  /*1ef0*/  USHF.L.U64.HI UR10, UR8, 0x1, UR9 ;  /* 0x00000001080a7899 */ /* 0x000fe20008010209 */
[----:B------:R-:W-:Y:S01]  /*1f00*/  UMOV UR34, URZ ;  /* 0x0000003f00227c82 */ /* 0x000fe20008000000 */
[----:B------:R-:W-:Y:S01]  /*1f10*/  UIADD3 UR39, UR6, 0x2000, URZ ;  /* 0x0000200006277890 */ /* 0x000fe2000fffe03f */
[----:B------:R-:W-:Y:S01]  /*1f20*/  IADD3 R14, P0, R30, R14, RZ ;  /* 0x0000000e1e0e7210 */ /* 0x000fe20007f1e0ff */
[----:B------:R-:W-:Y:S01]  /*1f30*/  UMOV UR38, 0x2000 ;  /* 0x0000200000267882 */ /* 0x000fe20000000000 */
[----:B------:R-:W-:Y:S01]  /*1f40*/  UMOV UR36, 0x2 ;  /* 0x0000000200247882 */ /* 0x000fe20000000000 */
[----:B------:R-:W-:Y:S01]  /*1f50*/  UMOV UR8, 0x1000 ;  /* 0x0000100000087882 */ /* 0x000fe20000000000 */
[----:B------:R-:W-:Y:S01]  /*1f60*/  IADD3.X R21, R31, R21, R15, P0, !PT ;  /* 0x000000151f157210 */ /* 0x000fe200007fe40f */
[----:B------:R-:W-:Y:S01]  /*1f70*/  UIADD3.X UR30, URZ, UR15, URZ, UP0, !UPT ;  /* 0x0000000f3f1e7290 */ /* 0x000fe200087fe43f */
[----:B------:R-:W-:Y:S01]  /*1f80*/  LEA R2, P0, R14, R2, 0x3 ;  /* 0x000000020e027211 */ /* 0x000fe200078018ff */
[----:B------:R-:W-:-:S03]  /*1f90*/  UMOV UR9, 0xfffffdc0 ;  /* 0xfffffdc000097882 */ /* 0x000fc60000000000 */
[----:B------:R-:W-:Y:S02]  /*1fa0*/  LEA.HI.X R21, R14, R3, R21, 0x3, P0 ;  /* 0x000000030e157211 */ /* 0x000fe400000f1c15 */
[----:B------:R-:W-:Y:S02]  /*1fb0*/  LOP3.LUT R3, R20, 0x1f, RZ, 0xc0, !PT ;  /* 0x0000001f14037812 */ /* 0x000fe400078ec0ff */
[----:B------:R-:W-:Y:S01]  /*1fc0*/  IADD3 R41, P0, R2, UR12, RZ ;  /* 0x0000000c02297c10 */ /* 0x000fe2000ff1e0ff */
[----:B------:R-:W-:Y:S01]  /*1fd0*/  UMOV UR12, 0xffffe000 ;  /* 0xffffe000000c7882 */ /* 0x000fe20000000000 */
[----:B------:R-:W-:Y:S02]  /*1fe0*/  SHF.R.U32.HI R3, RZ, 0x3, R3 ;  /* 0x00000003ff037819 */ /* 0x000fe40000011603 */
[----:B------:R-:W-:Y:S02]  /*1ff0*/  LOP3.LUT R14, R20, 0x7, RZ, 0xc0, !PT ;  /* 0x00000007140e7812 */ /* 0x000fe400078ec0ff */
[C---:B------:R-:W-:Y:S01]  /*2000*/  LOP3.LUT R20, R3.reuse, 0x7, R20, 0x78, !PT ;  /* 0x0000000703147812 */ /* 0x040fe200078e7814 */
[----:B------:R-:W-:Y:S01]  /*2010*/  IMAD.SHL.U32 R2, R3, 0x10, RZ ;  /* 0x0000001003027824 */ /* 0x000fe200078e00ff */
[----:B------:R-:W-:Y:S01]  /*2020*/  IADD3.X R40, R21, UR13, RZ, P0, !PT ;  /* 0x0000000d15287c10 */ /* 0x000fe200087fe4ff */
[----:B------:R-:W-:-:S02]  /*2030*/  UIADD3.X UR13, URZ, UR10, URZ, UP1, !UPT ;  /* 0x0000000a3f0d7290 */ /* 0x000fc40008ffe43f */
[----:B------:R-:W-:Y:S01]  /*2040*/  IMAD R3, R3, 0x10, R20 ;  /* 0x0000001003037824 */ /* 0x000fe200078e0214 */
[----:B------:R-:W-:Y:S02]  /*2050*/  LOP3.LUT R2, R2, 0xfffffff0, R14, 0xe2, !PT ;  /* 0xfffffff002027812 */ /* 0x000fe400078ee20e */
[----:B------:R-:W-:Y:S02]  /*2060*/  CS2R R14, SRZ ;  /* 0x00000000000e7805 */ /* 0x000fe4000001ff00 */
[----:B------:R-:W-:Y:S01]  /*2070*/  LEA R3, R3, UR6, 0x4 ;  /* 0x0000000603037c11 */ /* 0x000fe2000f8e20ff */
[C---:B------:R-:W-:Y:S01]  /*2080*/  VIADD R20, R2.reuse, UR4 ;  /* 0x0000000402147c36 */ /* 0x040fe20008000000 */
[----:B------:R-:W-:Y:S01]  /*2090*/  ULEA UR4, UR4, UR6, 0x4 ;  /* 0x0000000604047291 */ /* 0x000fe2000f8e203f */
[----:B------:R-:W-:Y:S02]  /*20a0*/  IMAD.SHL.U32 R2, R2, 0x10, RZ ;  /* 0x0000001002027824 */ /* 0x000fe400078e00ff */
[----:B------:R2:W3:Y:S01]  /*20b0*/  LDS.128 R24, [R3+UR5+0x3000] ;  /* 0x0030000503187984 */ /* 0x0004e20008000c00 */
[----:B------:R-:W-:Y:S01]  /*20c0*/  LEA R20, R20, UR6, 0x4 ;  /* 0x0000000614147c11 */ /* 0x000fe2000f8e20ff */
[----:B------:R-:W-:Y:S01]  /*20d0*/  UIADD3 UR4, UR4, 0x400, URZ ;  /* 0x0000040004047890 */ /* 0x000fe2000fffe03f */
[----:B------:R-:W-:-:S04]  /*20e0*/  LOP3.LUT R0, R2, 0x40, RZ, 0x3c, !PT ;  /* 0x0000004002007812 */ /* 0x000fc800078e3cff */
[----:B------:R-:W1:Y:S07]  /*20f0*/  LDS.128 R20, [R20] ;  /* 0x0000000014147984 */ /* 0x000e6e0000000c00 */
.L_x_4:
[C---:B-123-5:R-:W5:Y:S01]  /*2100*/  DMMA.8x8x4 R4, R20.reuse, R24, R4 ;  /* 0x000000181404723f */ /* 0x06ef620000000004 */
[----:B------:R-:W-:Y:S01]  /*2110*/  LDS.128 R32, [R2+UR4] ;  /* 0x0000000402207984 */ /* 0x000fe20008000c00 */
[----:B------:R-:W-:Y:S02]  /*2120*/  UIADD3 UR33, UR5, -0x2000, URZ ;  /* 0xffffe00005217890 */ /* 0x000fe4000fffe03f */
[----:B------:R-:W-:Y:S01]  /*2130*/  IADD3 R64, P0, R37, UR11, RZ ;  /* 0x0000000b25407c10 */ /* 0x000fe2000ff1e0ff */
[----:B------:R-:W-:Y:S01]  /*2140*/  VIADD R63, R46, UR39 ;  /* 0x000000272e3f7c36 */ /* 0x000fe20008000000 */
[----:B------:R-:W-:Y:S01]  /*2150*/  UIADD3 UR34, UR34, 0x1, URZ ;  /* 0x0000000122227890 */ /* 0x000fe2000fffe03f */
[----:B------:R-:W-:Y:S01]  /*2160*/  IMAD.MOV.U32 R66, RZ, RZ, R55 ;  /* 0x000000ffff427224 */ /* 0x000fe200078e0037 */
[----:B------:R-:W-:Y:S01]  /*2170*/  IADD3.X R65, R36, UR10, RZ, P0, !PT ;  /* 0x0000000a24417c10 */ /* 0x000fe200087fe4ff */
[----:B--2---:R-:W2:Y:S01]  /*2180*/  LDS.128 R28, [R3+UR5+0x3400] ;  /* 0x00340005031c7984 */ /* 0x004ea20008000c00 */
[----:B------:R-:W-:Y:S01]  /*2190*/  IMAD.MOV.U32 R67, RZ, RZ, R54 ;  /* 0x000000ffff437224 */ /* 0x000fe200078e0036 */
[----:B------:R-:W-:Y:S01]  /*21a0*/  UISETP.NE.AND UP0, UPT, UR34, 0x3, UPT ;  /* 0x000000032200788c */ /* 0x000fe2000bf05270 */
[----:B------:R-:W-:Y:S01]  /*21b0*/  VIADD R62, R45, UR38 ;  /* 0x000000262d3e7c36 */ /* 0x000fe20008000000 */
[----:B------:R-:W-:Y:S01]  /*21c0*/  ISETP.NE.AND P4, PT, R53, RZ, PT ;  /* 0x000000ff3500720c */ /* 0x000fe20003f85270 */
[----:B------:R-:W-:Y:S01]  /*21d0*/  VIADD R59, R2, UR4 ;  /* 0x00000004023b7c36 */ /* 0x000fe20008000000 */
[----:B------:R-:W-:Y:S01]  /*21e0*/  USEL UR32, UR9, 0xc0, !UP0 ;  /* 0x000000c009207887 */ /* 0x000fe2000c000000 */
[-C--:B------:R1:W5:Y:S01]  /*21f0*/  DMMA.8x8x4 R8, R20, R26.reuse, R8 ;  /* 0x0000001a1408723f */ /* 0x0803620000000008 */
[----:B------:R-:W-:Y:S02]  /*2200*/  UIADD3 UR36, UR36, 0x1, URZ ;  /* 0x0000000124247890 */ /* 0x000fe4000fffe03f */
[----:B------:R-:W-:Y:S01]  /*2210*/  ISETP.NE.AND P2, PT, R51, RZ, PT ;  /* 0x000000ff3300720c */ /* 0x000fe20003f45270 */
[----:B-1----:R-:W-:Y:S01]  /*2220*/  IMAD.SHL.U32 R20, R58, 0x8, RZ ;  /* 0x000000083a147824 */ /* 0x002fe200078e00ff */
[----:B------:R-:W-:Y:S01]  /*2230*/  ISETP.NE.AND P3, PT, R50, RZ, PT ;  /* 0x000000ff3200720c */ /* 0x000fe20003f65270 */
[----:B------:R-:W-:Y:S01]  /*2240*/  @UP0 UIMAD.U32 UR33, UR5, 0x1, UR8 ;  /* 0x00000001052108a4 */ /* 0x000fe2000f8e0008 */
[-C--:B------:R-:W-:Y:S01]  /*2250*/  ISETP.LT.AND P2, PT, R56, R49.reuse, !P2 ;  /* 0x000000313800720c */ /* 0x080fe20005741270 */
[----:B------:R-:W-:Y:S01]  /*2260*/  UISETP.NE.AND UP1, UPT, UR36, 0x3, UPT ;  /* 0x000000032400788c */ /* 0x000fe2000bf25270 */
[----:B------:R-:W-:Y:S01]  /*2270*/  LOP3.LUT P0, RZ, R20, 0x8, RZ, 0xc0, !PT ;  /* 0x0000000814ff7812 */ /* 0x000fe2000780c0ff */
[----:B------:R-:W-:Y:S01]  /*2280*/  IMAD.SHL.U32 R20, R57, 0x8, RZ ;  /* 0x0000000839147824 */ /* 0x000fe200078e00ff */
[-C--:B------:R-:W-:Y:S01]  /*2290*/  ISETP.LT.AND P3, PT, R56, R49.reuse, !P3 ;  /* 0x000000313800720c */ /* 0x080fe20005f61270 */
[----:B------:R-:W-:Y:S01]  /*22a0*/  UIADD3 UR37, UR4, 0x400, URZ ;  /* 0x0000040004257890 */ /* 0x000fe2000fffe03f */
[----:B------:R-:W-:Y:S01]  /*22b0*/  ISETP.NE.AND P1, PT, R52, RZ, PT ;  /* 0x000000ff3400720c */ /* 0x000fe20003f25270 */
[----:B------:R-:W-:Y:S02]  /*22c0*/  USEL UR35, UR12, 0x1000, !UP1 ;  /* 0x000010000c237887 */ /* 0x000fe4000c800000 */
[C---:B------:R-:W5:Y:S01]  /*22d0*/  DMMA.8x8x4 R12, R22.reuse, R26, R12 ;  /* 0x0000001a160c723f */ /* 0x040f62000000000c */
[----:B------:R-:W-:Y:S02]  /*22e0*/  USEL UR36, UR36, URZ, UP1 ;  /* 0x0000003f24247287 */ /* 0x000fe40008800000 */
[----:B------:R-:W-:Y:S01]  /*22f0*/  ISETP.LT.AND P1, PT, R56, R49, !P1 ;  /* 0x000000313800720c */ /* 0x000fe20004f21270 */
[----:B------:R-:W-:Y:S02]  /*2300*/  USEL UR34, UR34, URZ, UP0 ;  /* 0x0000003f22227287 */ /* 0x000fe40008000000 */
[----:B------:R-:W-:Y:S01]  /*2310*/  @!PT LDS RZ, [RZ] ;  /* 0x00000000fffff984 */ /* 0x000fe20000000800 */
[----:B------:R-:W-:Y:S01]  /*2320*/  @!PT LDS RZ, [RZ] ;  /* 0x00000000fffff984 */ /* 0x000fe20000000800 */
[----:B------:R-:W-:Y:S01]  /*2330*/  @!PT LDS RZ, [RZ] ;  /* 0x00000000fffff984 */ /* 0x000fe20000000800 */
[----:B------:R1:W-:Y:S01]  /*2340*/  LDGSTS.E.LTC128B.64 [R63], desc[UR24][R66.64], P0 ;  /* 0x00000000423f7fae */ /* 0x0003e20008121b58 */
[----:B------:R-:W-:Y:S01]  /*2350*/  LOP3.LUT P0, RZ, R20, 0x8, RZ, 0xc0, !PT ;  /* 0x0000000814ff7812 */ /* 0x000fe2000780c0ff */
[----:B------:R-:W-:Y:S02]  /*2360*/  UIADD3 UR38, UR35, UR38, URZ ;  /* 0x0000002623267290 */ /* 0x000fe4000fffe03f */
[----:B------:R-:W-:Y:S06]  /*2370*/  UIADD3 UR39, UR35, UR39, URZ ;  /* 0x0000002723277290 */ /* 0x000fec000fffe03f */
[----:B------:R3:W5:Y:S04]  /*2380*/  DMMA.8x8x4 R16, R22, R24, R16 ;  /* 0x000000181610723f */ /* 0x0007680000000010 */
[----:B---3--:R3:W-:Y:S06]  /*2390*/  LDGSTS.E.LTC128B.64 [R62+0x3000], desc[UR24][R64.64], P0 ;  /* 0x03000000403e7fae */ /* 0x0087ec0008121b58 */
[----:B------:R-:W-:-:S06]  /*23a0*/  LDS.128 R20, [R0+UR4+0x400] ;  /* 0x0004000400147984 */ /* 0x000fcc0008000c00 */
[C---:B--2--5:R-:W5:Y:S04]  /*23b0*/  DMMA.8x8x4 R4, R34.reuse, R28, R4 ;  /* 0x0000001c2204723f */ /* 0x064f680000000004 */
[----:B-1----:R-:W-:Y:S01]  /*23c0*/  IMAD.MOV.U32 R66, RZ, RZ, R43 ;  /* 0x000000ffff427224 */ /* 0x002fe200078e002b */
[----:B------:R-:W1:Y:S01]  /*23d0*/  LDS.128 R24, [R3+UR5+0x3800] ;  /* 0x0038000503187984 */ /* 0x000e620008000c00 */
[----:B------:R-:W-:Y:S10]  /*23e0*/  IMAD.MOV.U32 R67, RZ, RZ, R42 ;  /* 0x000000ffff437224 */ /* 0x000ff400078e002a */
[-C--:B---3--:R3:W5:Y:S04]  /*23f0*/  DMMA.8x8x4 R8, R34, R30.reuse, R8 ;  /* 0x0000001e2208723f */ /* 0x0887680000000008 */
[C---:B------:R-:W-:Y:S01]  /*2400*/  IADD3 R64, P0, R37.reuse, UR14, RZ ;  /* 0x0000000e25407c10 */ /* 0x040fe2000ff1e0ff */
[----:B---3--:R-:W-:Y:S03]  /*2410*/  IMAD.SHL.U32 R34, R58, 0x4, RZ ;  /* 0x000000043a227824 */ /* 0x008fe600078e00ff */
[C---:B------:R-:W-:Y:S02]  /*2420*/  IADD3.X R65, R36.reuse, UR13, RZ, P0, !PT ;  /* 0x0000000d24417c10 */ /* 0x040fe400087fe4ff */
[----:B------:R-:W-:Y:S04]  /*2430*/  IADD3 R68, P0, R37, UR40, RZ ;  /* 0x0000002825447c10 */ /* 0x000fe8000ff1e0ff */
[----:B------:R-:W-:Y:S02]  /*2440*/  IADD3.X R69, R36, UR15, RZ, P0, !PT ;  /* 0x0000000f24457c10 */ /* 0x000fe400087fe4ff */
[C---:B------:R-:W5:Y:S03]  /*2450*/  DMMA.8x8x4 R12, R32.reuse, R30, R12 ;  /* 0x0000001e200c723f */ /* 0x040f66000000000c */
[----:B------:R-:W-:Y:S01]  /*2460*/  LOP3.LUT P0, RZ, R34, 0x8, RZ, 0xc0, !PT ;  /* 0x0000000822ff7812 */ /* 0x000fe2000780c0ff */
[----:B------:R-:W-:Y:S11]  /*2470*/  IMAD.SHL.U32 R34, R57, 0x4, RZ ;  /* 0x0000000439227824 */ /* 0x000ff600078e00ff */
[----:B------:R-:W-:Y:S01]  /*2480*/  @!UPT UIADD3 URZ, URZ, URZ, URZ ;  /* 0x0000003f3f3ff290 */ /* 0x000fe2000fffe03f */
[----:B------:R2:W5:Y:S01]  /*2490*/  DMMA.8x8x4 R16, R32, R28, R16 ;  /* 0x0000001c2010723f */ /* 0x0005620000000010 */
[----:B------:R-:W-:Y:S01]  /*24a0*/  @!PT LDS RZ, [RZ] ;  /* 0x00000000fffff984 */ /* 0x000fe20000000800 */
[----:B------:R-:W-:Y:S01]  /*24b0*/  @!PT LDS RZ, [RZ] ;  /* 0x00000000fffff984 */ /* 0x000fe20000000800 */
[----:B------:R-:W-:Y:S01]  /*24c0*/  @!PT LDS RZ, [RZ] ;  /* 0x00000000fffff984 */ /* 0x000fe20000000800 */
[----:B------:R3:W-:Y:S02]  /*24d0*/  LDGSTS.E.LTC128B.64 [R63+0x100], desc[UR24][R66.64], P0 ;  /* 0x00100000423f7fae */ /* 0x0007e40008121b58 */
[----:B------:R-:W-:Y:S11]  /*24e0*/  LOP3.LUT P0, RZ, R34, 0x8, RZ, 0xc0, !PT ;  /* 0x0000000822ff7812 */ /* 0x000ff6000780c0ff */
[----:B------:R-:W-:-:S02]  /*24f0*/  @!UPT UIADD3 URZ, URZ, URZ, URZ ;  /* 0x0000003f3f3ff290 */ /* 0x000fc4000fffe03f */
[C---:B-1---5:R-:W5:Y:S01]  /*2500*/  DMMA.8x8x4 R4, R20.reuse, R24, R4 ;  /* 0x000000181404723f */ /* 0x062f620000000004 */
[----:B--2---:R2:W-:Y:S03]  /*2510*/  LDGSTS.E.LTC128B.64 [R62+0x3080], desc[UR24][R64.64], P0 ;  /* 0x03080000403e7fae */ /* 0x0045e60008121b58 */
[CC--:B------:R-:W-:Y:S01]  /*2520*/  ISETP.LT.AND P0, PT, R56.reuse, R49.reuse, !P4 ;  /* 0x000000313800720c */ /* 0x0c0fe20006701270 */
[----:B------:R-:W-:Y:S02]  /*2530*/  VIADD R56, R56, 0x10 ;  /* 0x0000001038387836 */ /* 0x000fe40000000000 */
[----:B------:R-:W-:Y:S01]  /*2540*/  LDS.128 R32, [R0+UR4+0x800] ;  /* 0x0008000400207984 */ /* 0x000fe20008000c00 */
[----:B------:R-:W-:Y:S02]  /*2550*/  UIADD3 UR4, UR4, -0x2000, URZ ;  /* 0xffffe00004047890 */ /* 0x000fe4000fffe03f */
[----:B------:R-:W-:Y:S01]  /*2560*/  @UP0 UIADD3 UR4, UR37, 0xc00, URZ ;  /* 0x00000c0025040890 */ /* 0x000fe2000fffe03f */
[----:B---3--:R-:W-:Y:S05]  /*2570*/  SEL R66, RZ, 0x1, !P0 ;  /* 0x00000001ff427807 */ /* 0x008fea0004000000 */
[-C--:B------:R1:W5:Y:S01]  /*2580*/  DMMA.8x8x4 R8, R20, R26.reuse, R8 ;  /* 0x0000001a1408723f */ /* 0x0803620000000008 */
[----:B------:R-:W3:Y:S03]  /*2590*/  LDS.128 R28, [R3+UR5+0x3c00] ;  /* 0x003c0005031c7984 */ /* 0x000ee60008000c00 */
[----:B------:R-:W-:Y:S01]  /*25a0*/  P2R R66, PR, R66, 0xf ;  /* 0x0000000f42427803 */ /* 0x000fe20000000000 */
[----:B------:R-:W-:Y:S01]  /*25b0*/  UMOV UR5, UR33 ;  /* 0x0000002100057c82 */ /* 0x000fe20008000000 */
[----:B------:R-:W-:Y:S02]  /*25c0*/  ISETP.NE.AND P2, PT, RZ, UR20, PT ;  /* 0x00000014ff007c0c */ /* 0x000fe4000bf45270 */
[CC--:B------:R-:W-:Y:S02]  /*25d0*/  ISETP.LT.AND P1, PT, R61.reuse, R49.reuse, !P6 ;  /* 0x000000313d00720c */ /* 0x0c0fe40007721270 */
[CC--:B------:R-:W-:Y:S04]  /*25e0*/  ISETP.LE.OR P0, PT, R61.reuse, R48.reuse, !P2 ;  /* 0x000000303d00720c */ /* 0x0c0fe80005703670 */
[----:B------:R-:W-:Y:S01]  /*25f0*/  PLOP3.LUT P4, PT, P1, P0, PT, 0x80, 0x0 ;  /* 0x000000000000781c */ /* 0x000fe20000f81070 */
[C---:B--2---:R-:W-:Y:S01]  /*2600*/  VIADD R64, R61.reuse, 0xfffffff8 ;  /* 0xfffffff83d407836 */ /* 0x044fe20000000000 */
[C---:B------:R-:W-:Y:S01]  /*2610*/  ISETP.LT.AND P1, PT, R61.reuse, R49, !P5 ;  /* 0x000000313d00720c */ /* 0x040fe20006f21270 */
[C---:B------:R-:W5:Y:S03]  /*2620*/  DMMA.8x8x4 R12, R22.reuse, R26, R12 ;  /* 0x0000001a160c723f */ /* 0x040f66000000000c */
[----:B------:R-:W-:Y:S04]  /*2630*/  ISETP.LE.OR P0, PT, R61, R47, !P2 ;  /* 0x0000002f3d00720c */ /* 0x000fe80005703670 */
[----:B------:R-:W-:Y:S02]  /*2640*/  PLOP3.LUT P3, PT, P1, P0, PT, 0x80, 0x0 ;  /* 0x000000000000781c */ /* 0x000fe40000f61070 */
[----:B------:R-:W-:Y:S02]  /*2650*/  ISETP.GT.AND P0, PT, R48, R61, PT ;  /* 0x0000003d3000720c */ /* 0x000fe40003f04270 */
[C---:B------:R-:W-:Y:S02]  /*2660*/  ISETP.LT.AND P1, PT, R64.reuse, R49, !P6 ;  /* 0x000000314000720c */ /* 0x040fe40007721270 */
[----:B-1----:R-:W-:Y:S02]  /*2670*/  SEL R21, RZ, 0x1, P0 ;  /* 0x00000001ff157807 */ /* 0x002fe40000000000 */
[----:B------:R-:W-:Y:S01]  /*2680*/  ISETP.GT.AND P0, PT, R47, R61, PT ;  /* 0x0000003d2f00720c */ /* 0x000fe20003f04270 */
[----:B------:R-:W5:Y:S04]  /*2690*/  DMMA.8x8x4 R16, R22, R24, R16 ;  /* 0x000000181610723f */ /* 0x000f680000000010 */
[----:B------:R-:W-:Y:S01]  /*26a0*/  SEL R20, RZ, 0x1, P0 ;  /* 0x00000001ff147807 */ /* 0x000fe20000000000 */
[----:B------:R-:W-:Y:S01]  /*26b0*/  VIADD R61, R61, 0x10 ;  /* 0x000000103d3d7836 */ /* 0x000fe20000000000 */
[----:B------:R-:W-:Y:S02]  /*26c0*/  ISETP.LE.OR P0, PT, R64, R48, !P2 ;  /* 0x000000304000720c */ /* 0x000fe40005703670 */
[----:B------:R-:W-:Y:S02]  /*26d0*/  LOP3.LUT R21, R21, UR20, RZ, 0xfc, !PT ;  /* 0x0000001415157c12 */ /* 0x000fe4000f8efcff */
[----:B------:R-:W-:Y:S02]  /*26e0*/  PLOP3.LUT P2, PT, P1, P0, PT, 0x80, 0x0 ;  /* 0x000000000000781c */ /* 0x000fe40000f41070 */
[----:B------:R-:W-:-:S04]  /*26f0*/  ISETP.NE.AND P0, PT, RZ, UR20, PT ;  /* 0x00000014ff007c0c */ /* 0x000fc8000bf05270 */
[C---:B---3-5:R1:W5:Y:S04]  /*2700*/  DMMA.8x8x4 R4, R34.reuse, R28, R4 ;  /* 0x0000001c2204723f */ /* 0x0683680000000004 */
[C---:B------:R-:W-:Y:S02]  /*2710*/  ISETP.LT.AND P1, PT, R64.reuse, R49, !P5 ;  /* 0x000000314000720c */ /* 0x040fe40006f21270 */
[----:B------:R-:W-:Y:S02]  /*2720*/  ISETP.LE.OR P0, PT, R64, R47, !P0 ;  /* 0x0000002f4000720c */ /* 0x000fe40004703670 */
[----:B------:R-:W-:Y:S02]  /*2730*/  LOP3.LUT R20, R20, UR20, RZ, 0xfc, !PT ;  /* 0x0000001414147c12 */ /* 0x000fe4000f8efcff */
[----:B------:R-:W-:Y:S02]  /*2740*/  PLOP3.LUT P1, PT, P1, P0, PT, 0x80, 0x0 ;  /* 0x000000000000781c */ /* 0x000fe40000f21070 */
[-C--:B------:R-:W-:Y:S02]  /*2750*/  ISETP.GT.AND P0, PT, R48, R64.reuse, PT ;  /* 0x000000403000720c */ /* 0x080fe40003f04270 */
[----:B------:R-:W-:Y:S02]  /*2760*/  PRMT R21, R21, 0x9910, RZ ;  /* 0x0000991015157816 */ /* 0x000fe400000000ff */
[----:B------:R-:W-:Y:S01]  /*2770*/  SEL R65, RZ, 0x1, P0 ;  /* 0x00000001ff417807 */ /* 0x000fe20000000000 */
[-C--:B------:R1:W5:Y:S03]  /*2780*/  DMMA.8x8x4 R8, R34, R30.reuse, R8 ;  /* 0x0000001e2208723f */ /* 0x0803660000000008 */
[----:B------:R-:W-:Y:S02]  /*2790*/  ISETP.GT.AND P0, PT, R47, R64, PT ;  /* 0x000000402f00720c */ /* 0x000fe40003f04270 */
[----:B------:R-:W-:Y:S02]  /*27a0*/  LOP3.LUT R65, R65, UR20, RZ, 0xfc, !PT ;  /* 0x0000001441417c12 */ /* 0x000fe4000f8efcff */
[----:B------:R-:W-:Y:S02]  /*27b0*/  SEL R64, RZ, 0x1, P0 ;  /* 0x00000001ff407807 */ /* 0x000fe40000000000 */
[----:B------:R-:W-:Y:S02]  /*27c0*/  PRMT R65, R65, 0x9910, RZ ;  /* 0x0000991041417816 */ /* 0x000fe400000000ff */
[----:B------:R-:W-:Y:S02]  /*27d0*/  LOP3.LUT R64, R64, UR20, RZ, 0xfc, !PT ;  /* 0x0000001440407c12 */ /* 0x000fe4000f8efcff */
[----:B------:R-:W-:Y:S02]  /*27e0*/  PRMT R20, R20, 0x9910, RZ ;  /* 0x0000991014147816 */ /* 0x000fe400000000ff */
[----:B------:R-:W-:Y:S01]  /*27f0*/  PRMT R64, R64, 0x9910, RZ ;  /* 0x0000991040407816 */ /* 0x000fe200000000ff */
[C---:B------:R1:W5:Y:S03]  /*2800*/  DMMA.8x8x4 R12, R32.reuse, R30, R12 ;  /* 0x0000001e200c723f */ /* 0x040366000000000c */
[----:B------:R-:W-:Y:S01]  /*2810*/  ISETP.NE.AND P0, PT, R65, RZ, P2 ;  /* 0x000000ff4100720c */ /* 0x000fe20001705270 */
[----:B------:R-:W-:Y:S01]  /*2820*/  IMAD.MOV.U32 R65, RZ, RZ, R40 ;  /* 0x000000ffff417224 */ /* 0x000fe200078e0028 */
[----:B------:R-:W-:Y:S01]  /*2830*/  ISETP.NE.AND P2, PT, R21, RZ, P4 ;  /* 0x000000ff1500720c */ /* 0x000fe20002745270 */
[----:B------:R-:W-:Y:S01]  /*2840*/  IMAD.SHL.U32 R21, R58, 0x2, RZ ;  /* 0x000000023a157824 */ /* 0x000fe200078e00ff */
[----:B------:R-:W-:Y:S02]  /*2850*/  ISETP.NE.AND P3, PT, R20, RZ, P3 ;  /* 0x000000ff1400720c */ /* 0x000fe40001f65270 */
[----:B------:R-:W-:Y:S01]  /*2860*/  ISETP.NE.AND P1, PT, R64, RZ, P1 ;  /* 0x000000ff4000720c */ /* 0x000fe20000f25270 */
[----:B------:R-:W-:Y:S01]  /*2870*/  IMAD.MOV.U32 R64, RZ, RZ, R41 ;  /* 0x000000ffff407224 */ /* 0x000fe200078e0029 */
[----:B------:R-:W-:Y:S04]  /*2880*/  SEL R20, RZ, 0x1, !P0 ;  /* 0x00000001ff147807 */ /* 0x000fe80004000000 */
[----:B------:R-:W-:Y:S01]  /*2890*/  P2R R20, PR, R20, 0xf ;  /* 0x0000000f14147803 */ /* 0x000fe20000000000 */
[----:B------:R1:W5:Y:S03]  /*28a0*/  DMMA.8x8x4 R16, R32, R28, R16 ;  /* 0x0000001c2010723f */ /* 0x0003660000000010 */
[----:B------:R-:W-:Y:S01]  /*28b0*/  LOP3.LUT P0, RZ, R21, 0x8, RZ, 0xc0, !PT ;  /* 0x0000000815ff7812 */ /* 0x000fe2000780c0ff */
[----:B------:R-:W-:Y:S11]  /*28c0*/  IMAD.SHL.U32 R21, R57, 0x2, RZ ;  /* 0x0000000239157824 */ /* 0x000ff600078e00ff */
[----:B------:R-:W-:Y:S01]  /*28d0*/  @!UPT UIADD3 URZ, URZ, URZ, URZ ;  /* 0x0000003f3f3ff290 */ /* 0x000fe2000fffe03f */
[----:B------:R-:W-:Y:S01]  /*28e0*/  @!PT LDS RZ, [RZ] ;  /* 0x00000000fffff984 */ /* 0x000fe20000000800 */
[----:B------:R-:W-:Y:S01]  /*28f0*/  @!PT LDS RZ, [RZ] ;  /* 0x00000000fffff984 */ /* 0x000fe20000000800 */
[----:B------:R-:W-:Y:S01]  /*2900*/  @!PT LDS RZ, [RZ] ;  /* 0x00000000fffff984 */ /* 0x000fe20000000800 */
[----:B-1----:R1:W-:Y:S04]  /*2910*/  LDGSTS.E.LTC128B.64 [R63+0x200], desc[UR24][R64.64], P0 ;  /* 0x00200000403f7fae */ /* 0x0023e80008121b58 */
[----:B-1----:R-:W-:Y:S04]  /*2920*/  IADD3 R64, P0, R37, UR31, RZ ;  /* 0x0000001f25407c10 */ /* 0x002fe8000ff1e0ff */
[----:B------:R-:W-:Y:S02]  /*2930*/  IADD3.X R65, R36, UR30, RZ, P0, !PT ;  /* 0x0000001e24417c10 */ /* 0x000fe400087fe4ff */
[----:B------:R-:W-:Y:S11]  /*2940*/  LOP3.LUT P0, RZ, R21, 0x8, RZ, 0xc0, !PT ;  /* 0x0000000815ff7812 */ /* 0x000ff6000780c0ff */
[----:B------:R-:W-:Y:S02]  /*2950*/  @!UPT UIADD3 URZ, URZ, URZ, URZ ;  /* 0x0000003f3f3ff290 */ /* 0x000fe4000fffe03f */
[----:B------:R1:W-:Y:S01]  /*2960*/  LDGSTS.E.LTC128B.64 [R62+0x3800], desc[UR24][R68.64], P0 ;  /* 0x03800000443e7fae */ /* 0x0003e20008121b58 */
[----:B------:R-:W-:Y:S01]  /*2970*/  LOP3.LUT P0, RZ, R58, 0x8, RZ, 0xc0, !PT ;  /* 0x000000083aff7812 */ /* 0x000fe2000780c0ff */
[----:B-1----:R-:W-:Y:S02]  /*2980*/  IMAD.MOV.U32 R68, RZ, RZ, R39 ;  /* 0x000000ffff447224 */ /* 0x002fe400078e0027 */
[----:B------:R-:W-:Y:S10]  /*2990*/  IMAD.MOV.U32 R69, RZ, RZ, R38 ;  /* 0x000000ffff457224 */ /* 0x000ff400078e0026 */
[----:B------:R1:W-:Y:S01]  /*29a0*/  LDGSTS.E.LTC128B.64 [R63+0x300], desc[UR24][R68.64], P0 ;  /* 0x00300000443f7fae */ /* 0x0003e20008121b58 */
[----:B------:R-:W-:Y:S04]  /*29b0*/  IADD3 R55, P0, R55, UR22, RZ ;  /* 0x0000001637377c10 */ /* 0x000fe8000ff1e0ff */
[----:B------:R-:W-:Y:S02]  /*29c0*/  IADD3.X R54, R54, UR21, RZ, P0, !PT ;  /* 0x0000001536367c10 */ /* 0x000fe400087fe4ff */
[----:B------:R-:W-:Y:S11]  /*29d0*/  LOP3.LUT P0, RZ, R57, 0x8, RZ, 0xc0, !PT ;  /* 0x0000000839ff7812 */ /* 0x000ff6000780c0ff */
[----:B------:R-:W-:Y:S02]  /*29e0*/  @!UPT UIADD3 URZ, URZ, URZ, URZ ;  /* 0x0000003f3f3ff290 */ /* 0x000fe4000fffe03f */
[----:B------:R1:W-:Y:S01]  /*29f0*/  LDGSTS.E.LTC128B.64 [R62+0x3880], desc[UR24][R64.64], P0 ;  /* 0x03880000403e7fae */ /* 0x0003e20008121b58 */
[C---:B------:R-:W-:Y:S01]  /*2a00*/  ISETP.NE.AND P0, PT, R60.reuse, 0x2, PT ;  /* 0x000000023c00780c */ /* 0x040fe20003f05270 */
[----:B------:R-:W-:Y:S03]  /*2a10*/  VIADD R60, R60, 0xffffffff ;  /* 0xffffffff3c3c7836 */ /* 0x000fe60000000000 */
[----:B------:R-:W-:Y:S01]  /*2a20*/  SEL R57, R20, RZ, P0 ;  /* 0x000000ff14397207 */ /* 0x000fe20000000000 */
[----:B------:R-:W0:Y:S01]  /*2a30*/  LDGDEPBAR ;  /* 0x00000000000079af */ /* 0x000e220000000000 */
[----:B------:R-:W-:Y:S01]  /*2a40*/  IMAD.U32 R20, RZ, RZ, UR32 ;  /* 0x00000020ff147e24 */ /* 0x000fe2000f8e00ff */
[----:B------:R-:W-:Y:S02]  /*2a50*/  SEL R58, R66, RZ, P0 ;  /* 0x000000ff423a7207 */ /* 0x000fe40000000000 */
[----:B------:R-:W-:Y:S01]  /*2a60*/  IADD3 R37, P0, R37, UR23, RZ ;  /* 0x0000001725257c10 */ /* 0x000fe2000ff1e0ff */
[----:B------:R-:W-:Y:S03]  /*2a70*/  IMAD R20, R20, 0x10, R59 ;  /* 0x0000001014147824 */ /* 0x000fe600078e023b */
[----:B------:R-:W-:Y:S02]  /*2a80*/  IADD3.X R36, R36, UR26, RZ, P0, !PT ;  /* 0x0000001a24247c10 */ /* 0x000fe400087fe4ff */
[----:B------:R-:W-:Y:S04]  /*2a90*/  IADD3 R39, P0, R39, UR22, RZ ;  /* 0x0000001627277c10 */ /* 0x000fe8000ff1e0ff */
[----:B------:R-:W-:Y:S02]  /*2aa0*/  IADD3.X R38, R38, UR21, RZ, P0, !PT ;  /* 0x0000001526267c10 */ /* 0x000fe400087fe4ff */
[----:B------:R-:W-:Y:S04]  /*2ab0*/  IADD3 R41, P0, R41, UR22, RZ ;  /* 0x0000001629297c10 */ /* 0x000fe8000ff1e0ff */
[----:B------:R-:W-:Y:S02]  /*2ac0*/  IADD3.X R40, R40, UR21, RZ, P0, !PT ;  /* 0x0000001528287c10 */ /* 0x000fe400087fe4ff */
[----:B------:R-:W-:Y:S01]  /*2ad0*/  IADD3 R43, P0, R43, UR22, RZ ;  /* 0x000000162b2b7c10 */ /* 0x000fe2000ff1e0ff */
[----:B------:R-:W-:Y:S04]  /*2ae0*/  DEPBAR.LE SB0, 0x1 ;  /* 0x000080400000791a */ /* 0x000fe80000000000 */
[----:B------:R-:W-:Y:S01]  /*2af0*/  BAR.SYNC.DEFER_BLOCKING 0x0 ;  /* 0x0000000000007b1d */ /* 0x000fe20000010000 */
[----:B------:R-:W-:Y:S02]  /*2b00*/  IADD3.X R42, R42, UR21, RZ, P0, !PT ;  /* 0x000000152a2a7c10 */ /* 0x000fe400087fe4ff */
[----:B------:R-:W-:Y:S03]  /*2b10*/  ISETP.GT.AND P0, PT, R60, -0x1, PT ;  /* 0xffffffff3c00780c */ /* 0x000fe60003f04270 */
[----:B------:R-:W2:Y:S08]  /*2b20*/  LDS.128 R20, [R20] ;  /* 0x0000000014147984 */ /* 0x000eb00000000c00 */
[----:B------:R1:W2:Y:S02]  /*2b30*/  LDS.128 R24, [R3+UR33+0x3000] ;  /* 0x0030002103187984 */ /* 0x0002a40008000c00 */
[----:B------:R-:W-:Y:S08]  /*2b40*/  @P0 BRA `(.L_x_4) ;  /* 0xfffffff4006c0947 */ /* 0x000ff0000383ffff */
.L_x_3:
[----:B------:R-:W0:Y:S01]  /*2b50*/  LDGDEPBAR ;  /* 0x00000000000079af */ /* 0x000e220000000000 */
[----:B------:R-:W-:Y:S02]  /*2b60*/  ULDC.64 UR4, c[0x0][0x2e0] ;  /* 0x0000b80000047ab9 */ /* 0x000fe40000000a00 */
[----:B------:R-:W-:Y:S01]  /*2b70*/  ISETP.NE.U32.AND P0, PT, RZ, UR4, PT ;  /* 0x00000004ff007c0c */ /* 0x000fe2000bf05070 */
[----:B------:R-:W0:Y:S03]  /*2b80*/  LDGDEPBAR ;  /* 0x00000000000079af */ /* 0x000e260000000000 */
[----:B------:R-:W-:Y:S01]  /*2b90*/  ISETP.NE.AND.EX P0, PT, RZ, UR5, PT, P0 ;  /* 0x00000005ff007c0c */ /* 0x000fe2000bf05300 */
[----:B------:R-:W-:-:S04]  /*2ba0*/  DEPBAR.LE SB0, 0x0 ;  /* 0x000080000000791a */ /* 0x000fc80000000000 */
[----:B------:R-:W-:Y:S08]  /*2bb0*/  BAR.SYNC.DEFER_BLOCKING 0x0 ;  /* 0x0000000000007b1d */ /* 0x000ff00000010000 */
[----:B------:R-:W-:Y:S05]  /*2bc0*/  @!P0 BRA `(.L_x_5) ;  /* 0x00000000001c8947 */ /* 0x000fea0003800000 */
[----:B------:R-:W3:Y:S02]  /*2bd0*/  LDC.64 R36, c[0x0][0x2e0] ;  /* 0x0000b800ff247b82 */ /* 0x000ee40000000a00 */
[----:B---3--:R-:W3:Y:S02]  /*2be0*/  LDG.E.64 R36, desc[UR24][R36.64] ;  /* 0x0000001824247981 */ /* 0x008ee4000c1e1b00 */
[----:B---3--:R-:W-:-:S04]  /*2bf0*/  ISETP.NE.U32.AND P0, PT, R36, RZ, PT ;  /* 0x000000ff2400720c */ /* 0x008fc80003f05070 */
[----:B------:R-:W-:-:S13]  /*2c00*/  ISETP.NE.AND.EX P0, PT, R37, RZ, PT, P0 ;  /* 0x000000ff2500720c */ /* 0x000fda0003f05300 */
[----:B------:R-:W-:Y:S05]  /*2c10*/  @!P0 BRA `(.L_x_5) ;  /* 0x0000000000088947 */ /* 0x000fea0003800000 */
[----:B------:R-:W4:Y:S01]  /*2c20*/  LD.E.64 R36, desc[UR24][R36.64] ;  /* 0x0000001824247980 */ /* 0x000f22000c101b00 */
[----:B------:R-:W-:Y:S05]  /*2c30*/  BRA `(.L_x_6) ;  /* 0x0000000000287947 */ /* 0x000fea0003800000 */
.L_x_5:
[----:B------:R-:W-:Y:S02]  /*2c40*/  ULDC.64 UR4, c[0x0][0x2d0] ;  /* 0x0000b40000047ab9 */ /* 0x000fe40000000a00 */
[----:B------:R-:W-:-:S04]  /*2c50*/  ISETP.NE.U32.AND P0, PT, RZ, UR4, PT ;  /* 0x00000004ff007c0c */ /* 0x000fc8000bf05070 */
[----:B------:R-:W-:-:S13]  /*2c60*/  ISETP.NE.AND.EX P0, PT, RZ, UR5, PT, P0 ;  /* 0x00000005ff007c0c */ /* 0x000fda000bf05300 */
[----:B------:R-:W-:Y:S05]  /*2c70*/  @!P0 BRA `(.L_x_7) ;  /* 0x00000000000c8947 */ /* 0x000fea0003800000 */
[----:B------:R-:W3:Y:S02]  /*2c80*/  LDC.64 R36, c[0x0][0x2d0] ;  /* 0x0000b400ff247b82 */ /* 0x000ee40000000a00 */
[----:B---3--:R-:W4:Y:S01]  /*2c90*/  LDG.E.64 R36, desc[UR24][R36.64] ;  /* 0x0000001824247981 */ /* 0x008f22000c1e1b00 */
[----:B------:R-:W-:Y:S05]  /*2ca0*/  BRA `(.L_x_6) ;  /* 0x00000000000c7947 */ /* 0x000fea0003800000 */
.L_x_7:
[----:B------:R-:W-:Y:S02]  /*2cb0*/  ULDC.64 UR4, c[0x0][0x2c0] ;  /* 0x0000b00000047ab9 */ /* 0x000fe40000000a00 */
[----:B------:R-:W-:Y:S02]  /*2cc0*/  MOV R36, UR4 ;  /* 0x0000000400247c02 */ /* 0x000fe40008000f00 */
[----:B------:R-:W-:-:S07]  /*2cd0*/  MOV R37, UR5 ;  /* 0x0000000500257c02 */ /* 0x000fce0008000f00 */
.L_x_6:
[----:B------:R-:W-:Y:S02]  /*2ce0*/  ULDC.64 UR4, c[0x0][0x2e8] ;  /* 0x0000ba0000047ab9 */ /* 0x000fe40000000a00 */
[----:B------:R-:W-:-:S04]  /*2cf0*/  ISETP.NE.U32.AND P0, PT, RZ, UR4, PT ;  /* 0x00000004ff007c0c */ /* 0x000fc8000bf05070 */
[----:B------:R-:W-:-:S13]  /*2d00*/  ISETP.NE.AND.EX P0, PT, RZ, UR5, PT, P0 ;  /* 0x00000005ff007c0c */ /* 0x000fda000bf05300 */
        /* <DEDUP_REMOVED lines=8> */
.L_x_8:
[----:B------:R-:W-:Y:S02]  /*2d90*/  ULDC.64 UR4, c[0x0][0x2d8] ;  /* 0x0000b60000047ab9 */ /* 0x000fe40000000a00 */
[----:B------:R-:W-:-:S04]  /*2da0*/  ISETP.NE.U32.AND P0, PT, RZ, UR4, PT ;  /* 0x00000004ff007c0c */ /* 0x000fc8000bf05070 */
[----:B------:R-:W-:-:S13]  /*2db0*/  ISETP.NE.AND.EX P0, PT, RZ, UR5, PT, P0 ;  /* 0x00000005ff007c0c */ /* 0x000fda000bf05300 */
[----:B------:R-:W-:Y:S05]  /*2dc0*/  @!P0 BRA `(.L_x_10) ;  /* 0x00000000000c8947 */ /* 0x000fea0003800000 */
[----:B------:R-:W3:Y:S02]  /*2dd0*/  LDC.64 R34, c[0x0][0x2d8] ;  /* 0x0000b600ff227b82 */ /* 0x000ee40000000a00 */
[----:B---3--:R-:W4:Y:S01]  /*2de0*/  LDG.E.64 R34, desc[UR24][R34.64] ;  /* 0x0000001822227981 */ /* 0x008f22000c1e1b00 */
[----:B------:R-:W-:Y:S05]  /*2df0*/  BRA `(.L_x_9) ;  /* 0x00000000000c7947 */ /* 0x000fea0003800000 */
.L_x_10:
[----:B------:R-:W-:Y:S02]  /*2e00*/  ULDC.64 UR4, c[0x0][0x2c8] ;  /* 0x0000b20000047ab9 */ /* 0x000fe40000000a00 */
[----:B------:R-:W-:Y:S02]  /*2e10*/  MOV R34, UR4 ;  /* 0x0000000400227c02 */ /* 0x000fe40008000f00 */
[----:B------:R-:W-:-:S07]  /*2e20*/  MOV R35, UR5 ;  /* 0x0000000500237c02 */ /* 0x000fce0008000f00 */
.L_x_9:
[----:B------:R-:W3:Y:S01]  /*2e30*/  S2R R0, SR_TID.X ;  /* 0x0000000000007919 */ /* 0x000ee20000002100 */
[----:B------:R-:W-:Y:S01]  /*2e40*/  ISETP.NE.AND P0, PT, RZ, UR16, PT ;  /* 0x00000010ff007c0c */ /* 0x000fe2000bf05270 */
[----:B------:R-:W-:Y:S01]  /*2e50*/  UIMAD UR8, UR18, UR17, UR19 ;  /* 0x00000011120872a4 */ /* 0x000fe2000f8e0213 */
[----:B------:R-:W-:-:S03]  /*2e60*/  ULDC.64 UR4, c[0x0][0x330] ;  /* 0x0000cc0000047ab9 */ /* 0x000fc60000000a00 */
[----:B------:R-:W-:-:S03]  /*2e70*/  UIMAD.WIDE UR8, UR8, 0x4, UR4 ;  /* 0x00000004080878a5 */ /* 0x000fc6000f8e0204 */
[----:B------:R-:W-:Y:S02]  /*2e80*/  ULDC.64 UR4, c[0x0][0x310] ;  /* 0x0000c40000047ab9 */ /* 0x000fe40000000a00 */
[----:B--2---:R-:W-:Y:S01]  /*2e90*/  IMAD.U32 R22, RZ, RZ, UR4 ;  /* 0x00000004ff167e24 */ /* 0x004fe2000f8e00ff */
[----:B------:R-:W-:Y:S02]  /*2ea0*/  MOV R23, UR5 ;  /* 0x0000000500177c02 */ /* 0x000fe40008000f00 */
[----:B------:R-:W-:Y:S05]  /*2eb0*/  @!P0 BRA `(.L_x_11) ;  /* 0x0000000000a08947 */ /* 0x000fea0003800000 */
[----:B------:R-:W-:-:S06]  /*2ec0*/  UISETP.NE.AND UP0, UPT, UR16, 0x1, UPT ;  /* 0x000000011000788c */ /* 0x000fcc000bf05270 */
[----:B------:R-:W-:-:S13]  /*2ed0*/  PLOP3.LUT P0, PT, PT, PT, UP0, 0x80, 0x0 ;  /* 0x000000000000781c */ /* 0x000fda0003f0f008 */
[----:B------:R-:W-:Y:S05]  /*2ee0*/  @!P0 BRA `(.L_x_12) ;  /* 0x0000000000648947 */ /* 0x000fea0003800000 */
[----:B------:R-:W-:-:S06]  /*2ef0*/  UISETP.NE.AND UP0, UPT, UR16, 0x2, UPT ;  /* 0x000000021000788c */ /* 0x000fcc000bf05270 */
[----:B------:R-:W-:-:S13]  /*2f00*/  PLOP3.LUT P0, PT, PT, PT, UP0, 0x80, 0x0 ;  /* 0x000000000000781c */ /* 0x000fda0003f0f008 */
[----:B------:R-:W-:Y:S05]  /*2f10*/  @!P0 BRA `(.L_x_13) ;  /* 0x0000000000288947 */ /* 0x000fea0003800000 */
[----:B------:R-:W-:Y:S01]  /*2f20*/  UISETP.NE.AND UP0, UPT, UR16, 0x3, UPT ;  /* 0x000000031000788c */ /* 0x000fe2000bf05270 */
[----:B------:R-:W-:Y:S01]  /*2f30*/  MOV R2, 0xffffffff ;  /* 0xffffffff00027802 */ /* 0x000fe20000000f00 */
[----:B------:R-:W-:-:S04]  /*2f40*/  ULDC UR10, c[0x0][0x2f0] ;  /* 0x0000bc00000a7ab9 */ /* 0x000fc80000000800 */
[----:B------:R-:W-:-:S13]  /*2f50*/  PLOP3.LUT P0, PT, PT, PT, UP0, 0x80, 0x0 ;  /* 0x000000000000781c */ /* 0x000fda0003f0f008 */
[----:B------:R-:W-:Y:S05]  /*2f60*/  @P0 BRA `(.L_x_14) ;  /* 0x0000000000ac0947 */ /* 0x000fea0003800000 */
[----:B------:R-:W1:Y:S02]  /*2f70*/  LDC.64 R20, c[0x0][0x310] ;  /* 0x0000c400ff147b82 */ /* 0x000e640000000a00 */
[----:B-1----:R-:W-:-:S05]  /*2f80*/  IMAD.WIDE R20, R44, 0x8, R20 ;  /* 0x000000082c147825 */ /* 0x002fca00078e0214 */
[----:B------:R2:W4:Y:S01]  /*2f90*/  LDG.E.64 R22, desc[UR24][R20.64] ;  /* 0x0000001814167981 */ /* 0x000522000c1e1b00 */
[----:B------:R-:W-:Y:S01]  /*2fa0*/  UMOV UR10, 0x1 ;  /* 0x00000001000a7882 */ /* 0x000fe20000000000 */
[----:B------:R-:W-:Y:S05]  /*2fb0*/  BRA `(.L_x_14) ;  /* 0x0000000000987947 */ /* 0x000fea0003800000 */
.L_x_13:
[----:B-1----:R-:W1:Y:S01]  /*2fc0*/  LDC.64 R2, c[0x0][0x328] ;  /* 0x0000ca00ff027b82 */ /* 0x002e620000000a00 */
[----:B------:R-:W-:Y:S01]  /*2fd0*/  SHF.R.S32.HI R20, RZ, 0x1f, R44 ;  /* 0x0000001fff147819 */ /* 0x000fe2000001142c */
[----:B------:R-:W-:-:S06]  /*2fe0*/  UMOV UR10, 0x1 ;  /* 0x00000001000a7882 */ /* 0x000fcc0000000000 */
[----:B------:R-:W2:Y:S01]  /*2ff0*/  LDC.64 R22, c[0x0][0x310] ;  /* 0x0000c400ff167b82 */ /* 0x000ea20000000a00 */
[-C--:B-1----:R-:W-:Y:S02]  /*3000*/  IMAD R20, R20, R2.reuse, RZ ;  /* 0x0000000214147224 */ /* 0x082fe400078e02ff */
[----:B------:R-:W-:Y:S01]  /*3010*/  IMAD.WIDE.U32 R24, R44, R2, RZ ;  /* 0x000000022c187225 */ /* 0x000fe200078e00ff */
[----:B------:R-:W-:-:S03]  /*3020*/  MOV R2, 0xffffffff ;  /* 0xffffffff00027802 */ /* 0x000fc60000000f00 */
[----:B------:R-:W-:Y:S01]  /*3030*/  IMAD R3, R44, R3, R20 ;  /* 0x000000032c037224 */ /* 0x000fe200078e0214 */
[----:B--2---:R-:W-:-:S04]  /*3040*/  LEA R22, P0, R24, R22, 0x3 ;  /* 0x0000001618167211 */ /* 0x004fc800078018ff */
[----:B------:R-:W-:-:S04]  /*3050*/  IADD3 R3, R25, R3, RZ ;  /* 0x0000000319037210 */ /* 0x000fc80007ffe0ff */
[----:B------:R-:W-:Y:S01]  /*3060*/  LEA.HI.X R23, R24, R23, R3, 0x3, P0 ;  /* 0x0000001718177211 */ /* 0x000fe200000f1c03 */
[----:B------:R-:W-:Y:S06]  /*3070*/  BRA `(.L_x_14) ;  /* 0x0000000000687947 */ /* 0x000fec0003800000 */
.L_x_12:
        /* <DEDUP_REMOVED lines=12> */
.L_x_11:
[----:B------:R-:W2:Y:S01]  /*3140*/  LDC R2, c[0x0][0x224] ;  /* 0x00008900ff027b82 */ /* 0x000ea20000000800 */
[----:B------:R-:W-:Y:S01]  /*3150*/  UMOV UR10, URZ ;  /* 0x0000003f000a7c82 */ /* 0x000fe20008000000 */
[----:B--2---:R-:W-:Y:S02]  /*3160*/  ISETP.GE.AND P0, PT, R2, 0x2, PT ;  /* 0x000000020200780c */ /* 0x004fe40003f06270 */
[----:B------:R-:W-:-:S11]  /*3170*/  MOV R2, 0xffffffff ;  /* 0xffffffff00027802 */ /* 0x000fd60000000f00 */
[----:B------:R-:W-:Y:S05]  /*3180*/  @!P0 BRA `(.L_x_14) ;  /* 0x0000000000248947 */ /* 0x000fea0003800000 */
[----:B---3--:R-:W-:Y:S01]  /*3190*/  ISETP.GT.AND P0, PT, R0, RZ, PT ;  /* 0x000000ff0000720c */ /* 0x008fe20003f04270 */
[----:B------:R-:W-:Y:S02]  /*31a0*/  IMAD.MOV.U32 R2, RZ, RZ, -0x1 ;  /* 0xffffffffff027424 */ /* 0x000fe400078e00ff */
[----:B------:R-:W-:Y:S02]  /*31b0*/  IMAD.U32 R20, RZ, RZ, UR8 ;  /* 0x00000008ff147e24 */ /* 0x000fe4000f8e00ff */
[----:B------:R-:W-:-:S08]  /*31c0*/  IMAD.U32 R21, RZ, RZ, UR9 ;  /* 0x00000009ff157e24 */ /* 0x000fd0000f8e00ff */
[----:B------:R2:W3:Y:S04]  /*31d0*/  @!P0 LDG.E.STRONG.GPU R2, desc[UR24][R20.64] ;  /* 0x0000001814028981 */ /* 0x0004e8000c1ef900 */
[----:B---3--:R-:W-:Y:S01]  /*31e0*/  @!P0 CCTL.IVALL ;  /* 0x00000000ff00898f */ /* 0x008fe20002000000 */
[----:B-1----:R-:W-:-:S04]  /*31f0*/  ISETP.NE.AND P0, PT, R44, RZ, PT ;  /* 0x000000ff2c00720c */ /* 0x002fc80003f05270 */
[----:B----4-:R-:W-:Y:S02]  /*3200*/  FSEL R34, R34, RZ, !P0 ;  /* 0x000000ff22227208 */ /* 0x010fe40004000000 */
[----:B------:R-:W-:-:S07]  /*3210*/  FSEL R35, R35, 1.875, !P0 ;  /* 0x3ff0000023237808 */ /* 0x000fce0004000000 */
.L_x_14:
[----:B--23--:R-:W-:Y:S01]  /*3220*/  SHF.R.S32.HI R21, RZ, 0x1f, R0 ;  /* 0x0000001fff157819 */ /* 0x00cfe20000011400 */
[----:B------:R-:W-:Y:S01]  /*3230*/  ULDC.64 UR4, c[0x0][0x280] ;  /* 0x0000a00000047ab9 */ /* 0x000fe20000000a00 */
[----:B------:R-:W-:Y:S01]  /*3240*/  ULEA UR27, UR29, UR27, 0x1 ;  /* 0x0000001b1d1b7291 */ /* 0x000fe2000f8e083f */
[----:B------:R-:W-:Y:S01]  /*3250*/  IMAD.U32 R41, RZ, RZ, UR18 ;  /* 0x00000012ff297e24 */ /* 0x000fe2000f8e00ff */
[CC--:B------:R-:W-:Y:S01]  /*3260*/  LEA.HI R20, R21.reuse, R0.reuse, RZ, 0x5 ;  /* 0x0000000015147211 */ /* 0x0c0fe200078f28ff */
[----:B------:R-:W-:Y:S01]  /*3270*/  USHF.L.U32 UR28, UR28, 0x3, URZ ;  /* 0x000000031c1c7899 */ /* 0x000fe2000800063f */
[----:B------:R-:W-:Y:S01]  /*3280*/  LEA.HI R21, R21, R0, RZ, 0x7 ;  /* 0x0000000015157211 */ /* 0x000fe200078f38ff */
[----:B------:R-:W-:Y:S01]  /*3290*/  USHF.L.U32 UR27, UR27, 0x3, URZ ;  /* 0x000000031b1b7899 */ /* 0x000fe2000800063f */
[----:B------:R-:W-:Y:S02]  /*32a0*/  SHF.R.S32.HI R25, RZ, 0x5, R20 ;  /* 0x00000005ff197819 */ /* 0x000fe40000011414 */
[----:B------:R-:W-:Y:S01]  /*32b0*/  SHF.R.S32.HI R21, RZ, 0x7, R21 ;  /* 0x00000007ff157819 */ /* 0x000fe20000011415 */
[----:B------:R-:W-:Y:S01]  /*32c0*/  UIMAD UR27, UR27, 0x12, UR28 ;  /* 0x000000121b1b78a4 */ /* 0x000fe2000f8e021c */
[----:B-1----:R-:W-:-:S02]  /*32d0*/  SHF.R.S32.HI R3, RZ, 0x1f, R25 ;  /* 0x0000001fff037819 */ /* 0x002fc40000011419 */
[----:B------:R-:W-:Y:S02]  /*32e0*/  LOP3.LUT R32, R20, 0xffffffe0, RZ, 0xc0, !PT ;  /* 0xffffffe014207812 */ /* 0x000fe400078ec0ff */
[----:B------:R-:W-:Y:S02]  /*32f0*/  LEA.HI R3, R3, R25, RZ, 0x2 ;  /* 0x0000001903037211 */ /* 0x000fe400078f10ff */
[C---:B------:R-:W-:Y:S01]  /*3300*/  LOP3.LUT R33, R0.reuse, 0x3, RZ, 0xc0, !PT ;  /* 0x0000000300217812 */ /* 0x040fe200078ec0ff */
[----:B------:R-:W-:Y:S01]  /*3310*/  IMAD.IADD R32, R0, 0x1, -R32 ;  /* 0x0000000100207824 */ /* 0x000fe200078e0a20 */
[----:B------:R-:W-:Y:S02]  /*3320*/  LOP3.LUT R3, R3, 0xfffffffc, RZ, 0xc0, !PT ;  /* 0xfffffffc03037812 */ /* 0x000fe400078ec0ff */
[----:B----4-:R-:W-:Y:S01]  /*3330*/  ISETP.NE.U32.AND P0, PT, R22, RZ, PT ;  /* 0x000000ff1600720c */ /* 0x010fe20003f05070 */
[----:B------:R-:W-:Y:S02]  /*3340*/  IMAD R41, R41, 0x20, R32 ;  /* 0x0000002029297824 */ /* 0x000fe400078e0220 */
[----:B------:R-:W-:Y:S01]  /*3350*/  IMAD.IADD R25, R25, 0x1, -R3 ;  /* 0x0000000119197824 */ /* 0x000fe200078e0a03 */
[----:B------:R-:W-:-:S04]  /*3360*/  ISETP.NE.AND.EX P0, PT, R23, RZ, PT, P0 ;  /* 0x000000ff1700720c */ /* 0x000fc80003f05300 */
[----:B------:R-:W-:Y:S02]  /*3370*/  LEA.HI R3, R25, R25, RZ, 0x1 ;  /* 0x0000001919037211 */ /* 0x000fe400078f08ff */
[----:B------:R-:W-:Y:S02]  /*3380*/  ISETP.LT.AND P5, PT, R41, UR7, P0 ;  /* 0x0000000729007c0c */ /* 0x000fe400087a1270 */
[----:B------:R-:W-:Y:S02]  /*3390*/  LOP3.LUT R24, R3, 0x3ffffffe, RZ, 0xc0, !PT ;  /* 0x3ffffffe03187812 */ /* 0x000fe400078ec0ff */
[----:B------:R-:W-:-:S03]  /*33a0*/  SHF.R.S32.HI R3, RZ, 0x1, R3 ;  /* 0x00000001ff037819 */ /* 0x000fc60000011403 */
[----:B------:R-:W-:Y:S02]  /*33b0*/  IMAD.IADD R24, R25, 0x1, -R24 ;  /* 0x0000000119187824 */ /* 0x000fe400078e0a18 */
[----:B------:R-:W-:Y:S02]  /*33c0*/  IMAD R21, R21, 0x2, R3 ;  /* 0x0000000215157824 */ /* 0x000fe400078e0203 */
[----:B------:R-:W-:Y:S02]  /*33d0*/  IMAD.U32 R3, RZ, RZ, UR19 ;  /* 0x00000013ff037e24 */ /* 0x000fe4000f8e00ff */
[C-C-:B------:R-:W-:Y:S02]  /*33e0*/  IMAD R25, R21.reuse, 0x4, R24.reuse ;  /* 0x0000000415197824 */ /* 0x140fe400078e0218 */
[----:B------:R-:W-:Y:S02]  /*33f0*/  IMAD R21, R21, 0x2, R24 ;  /* 0x0000000215157824 */ /* 0x000fe400078e0218 */
[----:B------:R-:W-:Y:S01]  /*3400*/  IMAD R3, R3, 0x8, R25 ;  /* 0x0000000803037824 */ /* 0x000fe200078e0219 */
[----:B------:R-:W-:-:S03]  /*3410*/  LOP3.LUT R25, R0, 0x1f, RZ, 0xc0, !PT ;  /* 0x0000001f00197812 */ /* 0x000fc600078ec0ff */
[----:B------:R-:W-:Y:S01]  /*3420*/  IMAD.SHL.U32 R42, R3, 0x4, RZ ;  /* 0x00000004032a7824 */ /* 0x000fe200078e00ff */
[----:B------:R-:W-:Y:S01]  /*3430*/  SHF.R.U32.HI R25, RZ, 0x2, R25 ;  /* 0x00000002ff197819 */ /* 0x000fe20000011619 */
[----:B------:R-:W1:Y:S02]  /*3440*/  LDC R3, c[0x0][0x224] ;  /* 0x00008900ff037b82 */ /* 0x000e640000000800 */
[----:B------:R-:W-:Y:S01]  /*3450*/  IMAD.WIDE.U32 R28, R42, UR4, RZ ;  /* 0x000000042a1c7c25 */ /* 0x000fe2000f8e00ff */
[----:B------:R-:W-:-:S03]  /*3460*/  SHF.R.S32.HI R26, RZ, 0x1f, R42 ;  /* 0x0000001fff1a7819 */ /* 0x000fc6000001142a */
[----:B------:R-:W-:Y:S02]  /*3470*/  IMAD R33, R25, 0x12, R33 ;  /* 0x0000001219217824 */ /* 0x000fe400078e0221 */
[----:B------:R-:W-:Y:S02]  /*3480*/  IMAD R26, R26, UR4, RZ ;  /* 0x000000041a1a7c24 */ /* 0x000fe4000f8e02ff */
[----:B------:R-:W-:Y:S02]  /*3490*/  VIADD R33, R33, UR27 ;  /* 0x0000001b21217c36 */ /* 0x000fe40008000000 */
[----:B------:R-:W-:-:S03]  /*34a0*/  IMAD R26, R42, UR5, R26 ;  /* 0x000000052a1a7c24 */ /* 0x000fc6000f8e021a */
[----:B------:R-:W-:Y:S01]  /*34b0*/  LEA R33, R33, UR6, 0x4 ;  /* 0x0000000621217c11 */ /* 0x000fe2000f8e20ff */
[----:B------:R-:W-:Y:S02]  /*34c0*/  IMAD.IADD R27, R29, 0x1, R26 ;  /* 0x000000011d1b7824 */ /* 0x000fe400078e021a */
[----:B------:R-:W-:-:S04]  /*34d0*/  IMAD.MOV.U32 R26, RZ, RZ, R28 ;  /* 0x000000ffff1a7224 */ /* 0x000fc800078e001c */
[----:B------:R-:W-:Y:S01]  /*34e0*/  IMAD.WIDE R26, R41, 0x8, R26 ;  /* 0x00000008291a7825 */ /* 0x000fe200078e021a */
[----:B-1----:R-:W-:-:S03]  /*34f0*/  ISETP.GE.AND P6, PT, R3, 0x2, PT ;  /* 0x000000020300780c */ /* 0x002fc60003fc6270 */
[----:B------:R-:W-:Y:S01]  /*3500*/  IMAD.SHL.U32 R3, R21, 0x4, RZ ;  /* 0x0000000415037824 */ /* 0x000fe200078e00ff */
[----:B------:R-:W-:Y:S02]  /*3510*/  IADD3 R46, P0, R26, R22, RZ ;  /* 0x000000161a2e7210 */ /* 0x000fe40007f1e0ff */
[----:B------:R-:W-:Y:S01]  /*3520*/  ISETP.NE.OR P1, PT, RZ, UR10, !P6 ;  /* 0x0000000aff007c0c */ /* 0x000fe2000f725670 */
[----:B------:R-:W-:Y:S02]  /*3530*/  IMAD R3, R3, 0x120, RZ ;  /* 0x0000012003037824 */ /* 0x000fe400078e02ff */
[----:B------:R-:W-:Y:S02]  /*3540*/  IMAD.X R47, R27, 0x1, R23, P0 ;  /* 0x000000011b2f7824 */ /* 0x000fe400000e0617 */
[----:B------:R-:W-:-:S08]  /*3550*/  IMAD R32, R32, 0x8, R3 ;  /* 0x0000000820207824 */ /* 0x000fd000078e0203 */
[----:B------:R-:W-:Y:S05]  /*3560*/  @P1 BRA `(.L_x_15) ;  /* 0x0000000000681947 */ /* 0x000fea0003800000 */
[----:B------:R-:W-:-:S13]  /*3570*/  ISETP.NE.AND P0, PT, R2, R44, PT ;  /* 0x0000002c0200720c */ /* 0x000fda0003f05270 */
[----:B------:R-:W-:Y:S06]  /*3580*/  BAR.RED.AND.DEFER_BLOCKING 0x0, P0 ;  /* 0x0000000000007b1d */ /* 0x000fec0000014400 */
[----:B------:R-:W1:Y:S02]  /*3590*/  B2R.RESULT RZ, P0 ;  /* 0x0000000000ff731c */ /* 0x000e640000004000 */
[----:B-1----:R-:W-:Y:S05]  /*35a0*/  @!P0 BRA `(.L_x_16) ;  /* 0x0000000000308947 */ /* 0x002fea0003800000 */
[----:B------:R-:W-:-:S13]  /*35b0*/  ISETP.GT.AND P1, PT, R0, RZ, PT ;  /* 0x000000ff0000720c */ /* 0x000fda0003f24270 */
.L_x_18:
[----:B------:R-:W-:Y:S05]  /*35c0*/  YIELD ;  /* 0x0000000000007946 */ /* 0x000fea0003800000 */
[----:B-1---5:R-:W-:Y:S05]  /*35d0*/  @P1 BRA `(.L_x_17) ;  /* 0x0000000000101947 */ /* 0x022fea0003800000 */
[----:B------:R-:W-:Y:S02]  /*35e0*/  MOV R2, UR8 ;  /* 0x0000000800027c02 */ /* 0x000fe40008000f00 */
[----:B------:R-:W-:-:S05]  /*35f0*/  MOV R3, UR9 ;  /* 0x0000000900037c02 */ /* 0x000fca0008000f00 */
[----:B------:R1:W2:Y:S04]  /*3600*/  LDG.E.STRONG.GPU R2, desc[UR24][R2.64] ;  /* 0x0000001802027981 */ /* 0x0002a8000c1ef900 */
[----:B--2---:R-:W-:Y:S01]  /*3610*/  CCTL.IVALL ;  /* 0x00000000ff00798f */ /* 0x004fe20002000000 */
.L_x_17:
[----:B------:R-:W-:Y:S01]  /*3620*/  ISETP.NE.AND P0, PT, R2, R44, PT ;  /* 0x0000002c0200720c */ /* 0x000fe20003f05270 */
[----:B------:R-:W-:-:S12]  /*3630*/  WARPSYNC.ALL ;  /* 0x0000000000007948 */ /* 0x000fd80003800000 */
[----:B------:R-:W-:Y:S06]  /*3640*/  BAR.RED.AND.DEFER_BLOCKING 0x0, P0 ;  /* 0x0000000000007b1d */ /* 0x000fec0000014400 */
[----:B------:R-:W2:Y:S02]  /*3650*/  B2R.RESULT RZ, P0 ;  /* 0x0000000000ff731c */ /* 0x000ea40000004000 */
[----:B--2---:R-:W-:Y:S05]  /*3660*/  @P0 BRA `(.L_x_18) ;  /* 0xfffffffc00d40947 */ /* 0x004fea000383ffff */
.L_x_16:
[----:B------:R-:W-:Y:S05]  /*3670*/  WARPSYNC.ALL ;  /* 0x0000000000007948 */ /* 0x000fea0003800000 */
[----:B------:R-:W-:Y:S06]  /*3680*/  BAR.SYNC.DEFER_BLOCKING 0x0 ;  /* 0x0000000000007b1d */ /* 0x000fec0000010000 */
[----:B------:R-:W-:Y:S01]  /*3690*/  @!PT LDS RZ, [RZ] ;  /* 0x00000000fffff984 */ /* 0x000fe20000000800 */
[----:B------:R-:W-:Y:S01]  /*36a0*/  @!PT LDS RZ, [RZ] ;  /* 0x00000000fffff984 */ /* 0x000fe20000000800 */
[----:B------:R-:W-:Y:S01]  /*36b0*/  @!PT LDS RZ, [RZ] ;  /* 0x00000000fffff984 */ /* 0x000fe20000000800 */
[----:B------:R-:W-:Y:S01]  /*36c0*/  @!PT LDS RZ, [RZ] ;  /* 0x00000000fffff984 */ /* 0x000fe20000000800 */
[----:B------:R-:W-:Y:S06]  /*36d0*/  MEMBAR.SC.GPU ;  /* 0x0000000000007992 */ /* 0x000fec0000002000 */
[----:B------:R-:W-:-:S00]  /*36e0*/  ERRBAR ;  /* 0x00000000000079ab */ /* 0x000fc00000000000 */
[----:B------:R-:W-:Y:S06]  /*36f0*/  CGAERRBAR ;  /* 0x00000000000075ab */ /* 0x000fec0000000000 */
[----:B------:R-:W-:Y:S01]  /*3700*/  CCTL.IVALL ;  /* 0x00000000ff00798f */ /* 0x000fe20002000000 */
.L_x_15:
[----:B------:R-:W2:Y:S01]  /*3710*/  S2UR UR6, SR_CgaCtaId ;  /* 0x00000000000679c3 */ /* 0x000ea20000008800 */
[----:B------:R-:W-:Y:S01]  /*3720*/  DSETP.NEU.AND P0, PT, R34, RZ, PT ;  /* 0x000000ff2200722a */ /* 0x000fe20003f0d000 */
[----:B------:R-:W-:Y:S01]  /*3730*/  UMOV UR4, 0x400 ;  /* 0x0000040000047882 */ /* 0x000fe20000000000 */
[----:B------:R-:W-:Y:S01]  /*3740*/  BSSY B1, `(.L_x_19) ;  /* 0x00000be000017945 */ /* 0x000fe20003800000 */
[----:B--2---:R-:W-:-:S11]  /*3750*/  ULEA UR6, UR6, UR4, 0x18 ;  /* 0x0000000406067291 */ /* 0x004fd6000f8ec03f */
[----:B------:R-:W-:Y:S05]  /*3760*/  @!P0 BRA `(.L_x_20) ;  /* 0x0000000400c48947 */ /* 0x000fea0003800000 */
[----:B-1----:R-:W1:Y:S01]  /*3770*/  LDC.64 R2, c[0x0][0x210] ;  /* 0x00008400ff027b82 */ /* 0x002e620000000a00 */
[----:B------:R-:W-:Y:S01]  /*3780*/  VIADD R40, R42, 0x1 ;  /* 0x000000012a287836 */ /* 0x000fe20000000000 */
[----:B------:R-:W-:-:S06]  /*3790*/  CS2R R30, SRZ ;  /* 0x00000000001e7805 */ /* 0x000fcc000001ff00 */
[----:B------:R-:W2:Y:S01]  /*37a0*/  LDC.64 R20, c[0x0][0x288] ;  /* 0x0000a200ff147b82 */ /* 0x000ea20000000a00 */
[C---:B------:R-:W-:Y:S01]  /*37b0*/  VIADD R39, R42.reuse, 0x2 ;  /* 0x000000022a277836 */ /* 0x040fe20000000000 */
[-C--:B-1----:R-:W-:Y:S02]  /*37c0*/  ISETP.LT.AND P0, PT, R42, R2.reuse, P5 ;  /* 0x000000022a00720c */ /* 0x082fe40002f01270 */
[-C--:B------:R-:W-:Y:S02]  /*37d0*/  ISETP.LT.AND P3, PT, R40, R2.reuse, P5 ;  /* 0x000000022800720c */ /* 0x080fe40002f61270 */
[----:B------:R-:W-:Y:S02]  /*37e0*/  CS2R R28, SRZ ;  /* 0x00000000001c7805 */ /* 0x000fe4000001ff00 */
[----:B------:R-:W-:Y:S01]  /*37f0*/  ISETP.LT.AND P2, PT, R39, R2, P5 ;  /* 0x000000022700720c */ /* 0x000fe20002f41270 */
[----:B------:R-:W-:-:S06]  /*3800*/  VIADD R38, R42, 0x3 ;  /* 0x000000032a267836 */ /* 0x000fcc0000000000 */
[----:B------:R-:W3:Y:S01]  /*3810*/  @P0 LDG.E.LTC128B.64 R30, desc[UR24][R46.64] ;  /* 0x000000182e1e0981 */ /* 0x000ee2000c1e1b20 */
[----:B--2---:R-:W-:Y:S02]  /*3820*/  IADD3 R52, P0, R46, R20, RZ ;  /* 0x000000142e347210 */ /* 0x004fe40007f1e0ff */
[----:B------:R-:W-:Y:S02]  /*3830*/  CS2R R26, SRZ ;  /* 0x00000000001a7805 */ /* 0x000fe4000001ff00 */
[----:B------:R-:W-:Y:S02]  /*3840*/  ISETP.LT.AND P1, PT, R38, R2, P5 ;  /* 0x000000022600720c */ /* 0x000fe40002f21270 */
[----:B------:R-:W-:Y:S01]  /*3850*/  CS2R R24, SRZ ;  /* 0x0000000000187805 */ /* 0x000fe2000001ff00 */
[----:B------:R-:W-:Y:S01]  /*3860*/  IMAD.X R53, R47, 0x1, R21, P0 ;  /* 0x000000012f357824 */ /* 0x000fe200000e0615 */
[----:B------:R-:W-:-:S04]  /*3870*/  IADD3 R50, P0, R52, R20, RZ ;  /* 0x0000001434327210 */ /* 0x000fc80007f1e0ff */
[----:B------:R-:W2:Y:S01]  /*3880*/  @P3 LDG.E.LTC128B.64 R28, desc[UR24][R52.64] ;  /* 0x00000018341c3981 */ /* 0x000ea2000c1e1b20 */
[----:B------:R-:W-:Y:S01]  /*3890*/  IMAD.X R51, R53, 0x1, R21, P0 ;  /* 0x0000000135337824 */ /* 0x000fe200000e0615 */
[----:B------:R-:W-:-:S04]  /*38a0*/  IADD3 R48, P0, R50, R20, RZ ;  /* 0x0000001432307210 */ /* 0x000fc80007f1e0ff */
[----:B------:R-:W4:Y:S01]  /*38b0*/  @P2 LDG.E.LTC128B.64 R26, desc[UR24][R50.64] ;  /* 0x00000018321a2981 */ /* 0x000f22000c1e1b20 */
[----:B------:R-:W-:-:S05]  /*38c0*/  IMAD.X R49, R51, 0x1, R21, P0 ;  /* 0x0000000133317824 */ /* 0x000fca00000e0615 */
[----:B------:R-:W4:Y:S01]  /*38d0*/  @P1 LDG.E.LTC128B.64 R24, desc[UR24][R48.64] ;  /* 0x0000001830181981 */ /* 0x000f22000c1e1b20 */
[----:B------:R-:W-:Y:S05]  /*38e0*/  WARPSYNC.ALL ;  /* 0x0000000000007948 */ /* 0x000fea0003800000 */
[----:B------:R-:W-:Y:S06]  /*38f0*/  BAR.SYNC.DEFER_BLOCKING 0x0 ;  /* 0x0000000000007b1d */ /* 0x000fec0000010000 */
[----:B------:R-:W-:-:S04]  /*3900*/  DEPBAR.LE SB5, 0x2 ;  /* 0x0000d0800000791a */ /* 0x000fc80000000000 */
[----:B------:R-:W-:Y:S04]  /*3910*/  STS.128 [R33], R4 ;  /* 0x0000000421007388 */ /* 0x000fe80000000c00 */
[----:B------:R-:W-:Y:S01]  /*3920*/  STS.128 [R33+0x40], R8 ;  /* 0x0000400821007388 */ /* 0x000fe20000000c00 */
[----:B------:R-:W-:Y:S06]  /*3930*/  BAR.SYNC.DEFER_BLOCKING 0x0 ;  /* 0x0000000000007b1d */ /* 0x000fec0000010000 */
[----:B------:R-:W1:Y:S04]  /*3940*/  LDS.64 R10, [R32+UR6] ;  /* 0x00000006200a7984 */ /* 0x000e680008000a00 */
[----:B------:R-:W1:Y:S04]  /*3950*/  LDS.64 R8, [R32+UR6+0x120] ;  /* 0x0001200620087984 */ /* 0x000e680008000a00 */
[----:B------:R-:W1:Y:S04]  /*3960*/  LDS.64 R6, [R32+UR6+0x240] ;  /* 0x0002400620067984 */ /* 0x000e680008000a00 */
[----:B------:R-:W1:Y:S01]  /*3970*/  LDS.64 R4, [R32+UR6+0x360] ;  /* 0x0003600620047984 */ /* 0x000e620008000a00 */
[----:B------:R-:W-:-:S02]  /*3980*/  ISETP.EQ.U32.AND P0, PT, R22, RZ, PT ;  /* 0x000000ff1600720c */ /* 0x000fc40003f02070 */
[----:B------:R-:W-:-:S04]  /*3990*/  ISETP.GE.AND P1, PT, R41, R3, PT ;  /* 0x000000032900720c */ /* 0x000fc80003f26270 */
[----:B------:R-:W-:Y:S01]  /*39a0*/  ISETP.EQ.OR.EX P4, PT, R23, RZ, P1, P0 ;  /* 0x000000ff1700720c */ /* 0x000fe20000f82700 */
[-C--:B-1----:R-:W-:Y:S02]  /*39b0*/  DMUL R10, R10, R36.reuse ;  /* 0x000000240a0a7228 */ /* 0x082fe40000000000 */
[-C--:B------:R-:W-:Y:S02]  /*39c0*/  DMUL R8, R8, R36.reuse ;  /* 0x0000002408087228 */ /* 0x080fe40000000000 */
[-C--:B------:R-:W-:Y:S02]  /*39d0*/  DMUL R6, R6, R36.reuse ;  /* 0x0000002406067228 */ /* 0x080fe40000000000 */
[----:B------:R-:W-:Y:S01]  /*39e0*/  DMUL R4, R4, R36 ;  /* 0x0000002404047228 */ /* 0x000fe20000000000 */
[----:B------:R-:W-:Y:S01]  /*39f0*/  BSSY B0, `(.L_x_21) ;  /* 0x0000018000007945 */ /* 0x000fe20003800000 */
[----:B---3--:R-:W-:Y:S02]  /*3a00*/  IMAD.MOV.U32 R22, RZ, RZ, R30 ;  /* 0x000000ffff167224 */ /* 0x008fe400078e001e */
[----:B------:R-:W-:-:S06]  /*3a10*/  IMAD.MOV.U32 R23, RZ, RZ, R31 ;  /* 0x000000ffff177224 */ /* 0x000fcc00078e001f */
[----:B------:R-:W-:Y:S01]  /*3a20*/  DFMA R10, R22, R34, R10 ;  /* 0x00000022160a722b */ /* 0x000fe2000000000a */
[----:B--2---:R-:W-:Y:S02]  /*3a30*/  IMAD.MOV.U32 R22, RZ, RZ, R28 ;  /* 0x000000ffff167224 */ /* 0x004fe400078e001c */
[----:B------:R-:W-:-:S06]  /*3a40*/  IMAD.MOV.U32 R23, RZ, RZ, R29 ;  /* 0x000000ffff177224 */ /* 0x000fcc00078e001d */
[----:B------:R-:W-:Y:S01]  /*3a50*/  DFMA R8, R22, R34, R8 ;  /* 0x000000221608722b */ /* 0x000fe20000000008 */
[----:B----4-:R-:W-:Y:S02]  /*3a60*/  IMAD.MOV.U32 R22, RZ, RZ, R26 ;  /* 0x000000ffff167224 */ /* 0x010fe400078e001a */
[----:B------:R-:W-:-:S06]  /*3a70*/  IMAD.MOV.U32 R23, RZ, RZ, R27 ;  /* 0x000000ffff177224 */ /* 0x000fcc00078e001b */
[----:B------:R-:W-:Y:S01]  /*3a80*/  DFMA R6, R22, R34, R6 ;  /* 0x000000221606722b */ /* 0x000fe20000000006 */
[----:B------:R-:W-:Y:S02]  /*3a90*/  IMAD.MOV.U32 R22, RZ, RZ, R24 ;  /* 0x000000ffff167224 */ /* 0x000fe400078e0018 */
[----:B------:R-:W-:-:S06]  /*3aa0*/  IMAD.MOV.U32 R23, RZ, RZ, R25 ;  /* 0x000000ffff177224 */ /* 0x000fcc00078e0019 */
[----:B------:R-:W-:Y:S01]  /*3ab0*/  DFMA R4, R22, R34, R4 ;  /* 0x000000221604722b */ /* 0x000fe20000000004 */
[----:B------:R-:W-:Y:S10]  /*3ac0*/  @P4 BRA `(.L_x_22) ;  /* 0x0000000000284947 */ /* 0x000ff40003800000 */
[-C--:B------:R-:W-:Y:S02]  /*3ad0*/  ISETP.GE.AND P2, PT, R42, R2.reuse, PT ;  /* 0x000000022a00720c */ /* 0x080fe40003f46270 */
[-C--:B------:R-:W-:Y:S02]  /*3ae0*/  ISETP.GE.AND P1, PT, R40, R2.reuse, PT ;  /* 0x000000022800720c */ /* 0x080fe40003f26270 */
[-C--:B------:R-:W-:Y:S02]  /*3af0*/  ISETP.GE.AND P0, PT, R39, R2.reuse, PT ;  /* 0x000000022700720c */ /* 0x080fe40003f06270 */
[----:B------:R-:W-:-:S07]  /*3b00*/  ISETP.GE.AND P3, PT, R38, R2, PT ;  /* 0x000000022600720c */ /* 0x000fce0003f66270 */
[----:B------:R-:W-:Y:S02]  /*3b10*/  @!P2 IMAD.MOV.U32 R22, RZ, RZ, R46 ;  /* 0x000000ffff16a224 */ /* 0x000fe400078e002e */
[----:B------:R-:W-:-:S05]  /*3b20*/  @!P2 IMAD.MOV.U32 R23, RZ, RZ, R47 ;  /* 0x000000ffff17a224 */ /* 0x000fca00078e002f */
[----:B------:R1:W-:Y:S04]  /*3b30*/  @!P2 ST.E.64 desc[UR24][R22.64], R10 ;  /* 0x0000000a1600a985 */ /* 0x0003e8000c101b18 */
[----:B------:R1:W-:Y:S04]  /*3b40*/  @!P1 ST.E.64 desc[UR24][R52.64], R8 ;  /* 0x0000000834009985 */ /* 0x0003e8000c101b18 */
[----:B------:R1:W-:Y:S04]  /*3b50*/  @!P0 ST.E.64 desc[UR24][R50.64], R6 ;  /* 0x0000000632008985 */ /* 0x0003e8000c101b18 */
[----:B------:R1:W-:Y:S02]  /*3b60*/  @!P3 ST.E.64 desc[UR24][R48.64], R4 ;  /* 0x000000043000b985 */ /* 0x0003e4000c101b18 */
.L_x_22:
[----:B------:R-:W-:Y:S05]  /*3b70*/  BSYNC B0 ;  /* 0x0000000000007941 */ /* 0x000fea0003800000 */
.L_x_21:
[----:B------:R-:W-:Y:S01]  /*3b80*/  ULDC.64 UR4, c[0x0][0x2a0] ;  /* 0x0000a80000047ab9 */ /* 0x000fe20000000a00 */
[----:B-1----:R-:W-:Y:S01]  /*3b90*/  VIADD R5, R42, 0x8 ;  /* 0x000000082a057836 */ /* 0x002fe20000000000 */
[----:B------:R-:W-:Y:S01]  /*3ba0*/  IADD3 R10, P0, R46, UR4, RZ ;  /* 0x000000042e0a7c10 */ /* 0x000fe2000ff1e0ff */
[C---:B------:R-:W-:Y:S02]  /*3bb0*/  VIADD R4, R42.reuse, 0x9 ;  /* 0x000000092a047836 */ /* 0x040fe40000000000 */
[C---:B------:R-:W-:Y:S01]  /*3bc0*/  VIADD R3, R42.reuse, 0xa ;  /* 0x0000000a2a037836 */ /* 0x040fe20000000000 */
[----:B------:R-:W-:Y:S01]  /*3bd0*/  IADD3.X R11, R47, UR5, RZ, P0, !PT ;  /* 0x000000052f0b7c10 */ /* 0x000fe200087fe4ff */
[----:B------:R-:W-:Y:S01]  /*3be0*/  VIADD R42, R42, 0xb ;  /* 0x0000000b2a2a7836 */ /* 0x000fe20000000000 */
[----:B------:R-:W-:Y:S02]  /*3bf0*/  IADD3 R8, P0, R10, R20, RZ ;  /* 0x000000140a087210 */ /* 0x000fe40007f1e0ff */
[----:B------:R-:W-:-:S02]  /*3c00*/  ISETP.LT.AND P3, PT, R5, R2, P5 ;  /* 0x000000020500720c */ /* 0x000fc40002f61270 */
[----:B------:R-:W-:Y:S01]  /*3c10*/  IADD3 R6, P1, R8, R20, RZ ;  /* 0x0000001408067210 */ /* 0x000fe20007f3e0ff */
[--C-:B------:R-:W-:Y:S01]  /*3c20*/  IMAD.X R9, R11, 0x1, R21.reuse, P0 ;  /* 0x000000010b097824 */ /* 0x100fe200000e0615 */
[----:B------:R-:W-:Y:S02]  /*3c30*/  ISETP.LT.AND P2, PT, R4, R2, P5 ;  /* 0x000000020400720c */ /* 0x000fe40002f41270 */
[----:B------:R-:W-:Y:S01]  /*3c40*/  IADD3 R20, P0, R6, R20, RZ ;  /* 0x0000001406147210 */ /* 0x000fe20007f1e0ff */
[----:B------:R-:W-:Y:S01]  /*3c50*/  IMAD.X R7, R9, 0x1, R21, P1 ;  /* 0x0000000109077824 */ /* 0x000fe200008e0615 */
[----:B------:R-:W-:-:S03]  /*3c60*/  ISETP.LT.AND P1, PT, R3, R2, P5 ;  /* 0x000000020300720c */ /* 0x000fc60002f21270 */
[----:B------:R-:W-:Y:S01]  /*3c70*/  IMAD.X R21, R7, 0x1, R21, P0 ;  /* 0x0000000107157824 */ /* 0x000fe200000e0615 */
[----:B------:R-:W-:Y:S01]  /*3c80*/  ISETP.LT.AND P0, PT, R42, R2, P5 ;  /* 0x000000022a00720c */ /* 0x000fe20002f01270 */
[----:B------:R-:W2:Y:S04]  /*3c90*/  @P3 LDG.E.LTC128B.64 R30, desc[UR24][R10.64] ;  /* 0x000000180a1e3981 */ /* 0x000ea8000c1e1b20 */
[----:B------:R-:W3:Y:S04]  /*3ca0*/  @P2 LDG.E.LTC128B.64 R28, desc[UR24][R8.64] ;  /* 0x00000018081c2981 */ /* 0x000ee8000c1e1b20 */
[----:B------:R-:W4:Y:S04]  /*3cb0*/  @P1 LDG.E.LTC128B.64 R26, desc[UR24][R6.64] ;  /* 0x00000018061a1981 */ /* 0x000f28000c1e1b20 */
[----:B------:R-:W4:Y:S01]  /*3cc0*/  @P0 LDG.E.LTC128B.64 R24, desc[UR24][R20.64] ;  /* 0x0000001814180981 */ /* 0x000f22000c1e1b20 */
[----:B------:R-:W-:Y:S06]  /*3cd0*/  BAR.SYNC.DEFER_BLOCKING 0x0 ;  /* 0x0000000000007b1d */ /* 0x000fec0000010000 */
[----:B-----5:R-:W-:Y:S04]  /*3ce0*/  STS.128 [R33], R16 ;  /* 0x0000001021007388 */ /* 0x020fe80000000c00 */
[----:B------:R-:W-:Y:S01]  /*3cf0*/  STS.128 [R33+0x40], R12 ;  /* 0x0000400c21007388 */ /* 0x000fe20000000c00 */
[----:B------:R-:W-:Y:S06]  /*3d00*/  BAR.SYNC.DEFER_BLOCKING 0x0 ;  /* 0x0000000000007b1d */ /* 0x000fec0000010000 */
[----:B------:R-:W1:Y:S04]  /*3d10*/  LDS.64 R16, [R32+UR6] ;  /* 0x0000000620107984 */ /* 0x000e680008000a00 */
[----:B------:R-:W1:Y:S04]  /*3d20*/  LDS.64 R14, [R32+UR6+0x120] ;  /* 0x00012006200e7984 */ /* 0x000e680008000a00 */
[----:B------:R-:W1:Y:S04]  /*3d30*/  LDS.64 R12, [R32+UR6+0x240] ;  /* 0x00024006200c7984 */ /* 0x000e680008000a00 */
[----:B------:R-:W1:Y:S02]  /*3d40*/  LDS.64 R32, [R32+UR6+0x360] ;  /* 0x0003600620207984 */ /* 0x000e640008000a00 */
[----:B-1----:R-:W-:-:S02]  /*3d50*/  DMUL R16, R16, R36 ;  /* 0x0000002410107228 */ /* 0x002fc40000000000 */
[-C--:B------:R-:W-:Y:S02]  /*3d60*/  DMUL R14, R14, R36.reuse ;  /* 0x000000240e0e7228 */ /* 0x080fe40000000000 */
[-C--:B------:R-:W-:Y:S02]  /*3d70*/  DMUL R12, R12, R36.reuse ;  /* 0x000000240c0c7228 */ /* 0x080fe40000000000 */
[----:B------:R-:W-:Y:S02]  /*3d80*/  DMUL R32, R32, R36 ;  /* 0x0000002420207228 */ /* 0x000fe40000000000 */
[-C--:B--2---:R-:W-:Y:S02]  /*3d90*/  DFMA R16, R30, R34.reuse, R16 ;  /* 0x000000221e10722b */ /* 0x084fe40000000010 */
[-C--:B---3--:R-:W-:Y:S02]  /*3da0*/  DFMA R14, R28, R34.reuse, R14 ;  /* 0x000000221c0e722b */ /* 0x088fe4000000000e */
[----:B----4-:R-:W-:-:S02]  /*3db0*/  DFMA R12, R26, R34, R12 ;  /* 0x000000221a0c722b */ /* 0x010fc4000000000c */
[----:B------:R-:W-:Y:S01]  /*3dc0*/  DFMA R24, R24, R34, R32 ;  /* 0x000000221818722b */ /* 0x000fe20000000020 */
[----:B------:R-:W-:Y:S10]  /*3dd0*/  @P4 BRA `(.L_x_23) ;  /* 0x0000000400504947 */ /* 0x000ff40003800000 */
[-C--:B------:R-:W-:Y:S02]  /*3de0*/  ISETP.GE.AND P2, PT, R5, R2.reuse, PT ;  /* 0x000000020500720c */ /* 0x080fe40003f46270 */
[-C--:B------:R-:W-:Y:S02]  /*3df0*/  ISETP.GE.AND P1, PT, R4, R2.reuse, PT ;  /* 0x000000020400720c */ /* 0x080fe40003f26270 */
[----:B------:R-:W-:-:S09]  /*3e00*/  ISETP.GE.AND P0, PT, R3, R2, PT ;  /* 0x000000020300720c */ /* 0x000fd20003f06270 */
[----:B------:R1:W-:Y:S04]  /*3e10*/  @!P2 ST.E.64 desc[UR24][R10.64], R16 ;  /* 0x000000100a00a985 */ /* 0x0003e8000c101b18 */
[----:B------:R1:W-:Y:S04]  /*3e20*/  @!P1 ST.E.64 desc[UR24][R8.64], R14 ;  /* 0x0000000e08009985 */ /* 0x0003e8000c101b18 */
[----:B------:R1:W-:Y:S01]  /*3e30*/  @!P0 ST.E.64 desc[UR24][R6.64], R12 ;  /* 0x0000000c06008985 */ /* 0x0003e2000c101b18 */
[----:B------:R-:W-:-:S13]  /*3e40*/  ISETP.GE.AND P0, PT, R42, R2, PT ;  /* 0x000000022a00720c */ /* 0x000fda0003f06270 */
[----:B------:R-:W-:Y:S05]  /*3e50*/  @P0 BRA `(.L_x_23) ;  /* 0x0000000400300947 */ /* 0x000fea0003800000 */
[----:B------:R2:W-:Y:S01]  /*3e60*/  ST.E.64 desc[UR24][R20.64], R24 ;  /* 0x0000001814007985 */ /* 0x0005e2000c101b18 */
[----:B------:R-:W-:Y:S05]  /*3e70*/  BRA `(.L_x_23) ;  /* 0x0000000400287947 */ /* 0x000fea0003800000 */
.L_x_20:
[----:B------:R-:W-:Y:S05]  /*3e80*/  WARPSYNC.ALL ;  /* 0x0000000000007948 */ /* 0x000fea0003800000 */
[----:B------:R-:W-:Y:S06]  /*3e90*/  BAR.SYNC.DEFER_BLOCKING 0x0 ;  /* 0x0000000000007b1d */ /* 0x000fec0000010000 */
[----:B------:R-:W-:Y:S01]  /*3ea0*/  BSSY B0, `(.L_x_24) ;  /* 0x0000023000007945 */ /* 0x000fe20003800000 */
[----:B------:R-:W-:-:S04]  /*3eb0*/  DEPBAR.LE SB5, 0x2 ;  /* 0x0000d0800000791a */ /* 0x000fc80000000000 */
[----:B------:R2:W-:Y:S04]  /*3ec0*/  STS.128 [R33], R4 ;  /* 0x0000000421007388 */ /* 0x0005e80000000c00 */
[----:B------:R2:W-:Y:S01]  /*3ed0*/  STS.128 [R33+0x40], R8 ;  /* 0x0000400821007388 */ /* 0x0005e20000000c00 */
[----:B------:R-:W-:Y:S06]  /*3ee0*/  BAR.SYNC.DEFER_BLOCKING 0x0 ;  /* 0x0000000000007b1d */ /* 0x000fec0000010000 */
[----:B------:R-:W-:Y:S05]  /*3ef0*/  @!P5 BRA `(.L_x_25) ;  /* 0x000000000074d947 */ /* 0x000fea0003800000 */
[----:B------:R-:W-:Y:S01]  /*3f00*/  ULDC UR7, c[0x0][0x210] ;  /* 0x0000840000077ab9 */ /* 0x000fe20000000800 */
[----:B--2---:R-:W2:Y:S01]  /*3f10*/  LDS.64 R10, [R32+UR6+0x120] ;  /* 0x00012006200a7984 */ /* 0x004ea20008000a00 */
[C---:B------:R-:W-:Y:S01]  /*3f20*/  ISETP.GE.AND P0, PT, R42.reuse, UR7, PT ;  /* 0x000000072a007c0c */ /* 0x040fe2000bf06270 */
[C---:B------:R-:W-:Y:S01]  /*3f30*/  VIADD R2, R42.reuse, 0x1 ;  /* 0x000000012a027836 */ /* 0x040fe20000000000 */
[----:B------:R-:W-:Y:S01]  /*3f40*/  ULDC.64 UR4, c[0x0][0x288] ;  /* 0x0000a20000047ab9 */ /* 0x000fe20000000a00 */
[----:B------:R-:W3:Y:S01]  /*3f50*/  LDS.64 R8, [R32+UR6+0x240] ;  /* 0x0002400620087984 */ /* 0x000ee20008000a00 */
[----:B-1----:R-:W-:Y:S01]  /*3f60*/  VIADD R3, R42, 0x2 ;  /* 0x000000022a037836 */ /* 0x002fe20000000000 */
[----:B------:R-:W-:Y:S02]  /*3f70*/  IADD3 R20, P4, R46, UR4, RZ ;  /* 0x000000042e147c10 */ /* 0x000fe4000ff9e0ff */
[----:B------:R-:W1:Y:S01]  /*3f80*/  LDS.64 R6, [R32+UR6+0x360] ;  /* 0x0003600620067984 */ /* 0x000e620008000a00 */
[----:B------:R-:W-:Y:S01]  /*3f90*/  ISETP.GE.AND P3, PT, R2, UR7, PT ;  /* 0x0000000702007c0c */ /* 0x000fe2000bf66270 */
[----:B------:R-:W-:Y:S01]  /*3fa0*/  VIADD R2, R42, 0x3 ;  /* 0x000000032a027836 */ /* 0x000fe20000000000 */
[----:B------:R-:W-:-:S02]  /*3fb0*/  ISETP.GE.AND P2, PT, R3, UR7, PT ;  /* 0x0000000703007c0c */ /* 0x000fc4000bf46270 */
[----:B------:R-:W-:Y:S01]  /*3fc0*/  IADD3.X R21, R47, UR5, RZ, P4, !PT ;  /* 0x000000052f157c10 */ /* 0x000fe2000a7fe4ff */
[----:B------:R-:W4:Y:S01]  /*3fd0*/  @!P0 LDS.64 R4, [R32+UR6] ;  /* 0x0000000620048984 */ /* 0x000f220008000a00 */
[----:B------:R-:W-:Y:S01]  /*3fe0*/  ISETP.GE.AND P1, PT, R2, UR7, PT ;  /* 0x0000000702007c0c */ /* 0x000fe2000bf26270 */
[----:B------:R-:W-:Y:S01]  /*3ff0*/  @!P0 IMAD.MOV.U32 R24, RZ, RZ, R46 ;  /* 0x000000ffff188224 */ /* 0x000fe200078e002e */
[----:B------:R-:W-:Y:S01]  /*4000*/  IADD3 R22, P4, R20, UR4, RZ ;  /* 0x0000000414167c10 */ /* 0x000fe2000ff9e0ff */
[----:B------:R-:W-:-:S03]  /*4010*/  @!P0 IMAD.MOV.U32 R25, RZ, RZ, R47 ;  /* 0x000000ffff198224 */ /* 0x000fc600078e002f */
[----:B------:R-:W-:Y:S02]  /*4020*/  IADD3.X R23, R21, UR5, RZ, P4, !PT ;  /* 0x0000000515177c10 */ /* 0x000fe4000a7fe4ff */
[----:B------:R-:W-:-:S04]  /*4030*/  IADD3 R2, P4, R22, UR4, RZ ;  /* 0x0000000416027c10 */ /* 0x000fc8000ff9e0ff */
[----:B------:R-:W-:Y:S01]  /*4040*/  IADD3.X R3, R23, UR5, RZ, P4, !PT ;  /* 0x0000000517037c10 */ /* 0x000fe2000a7fe4ff */
[-C--:B--2---:R-:W-:Y:S02]  /*4050*/  @!P3 DMUL R10, R10, R36.reuse ;  /* 0x000000240a0ab228 */ /* 0x084fe40000000000 */
[-C--:B---3--:R-:W-:Y:S02]  /*4060*/  @!P2 DMUL R8, R8, R36.reuse ;  /* 0x000000240808a228 */ /* 0x088fe40000000000 */
[-C--:B-1----:R-:W-:Y:S02]  /*4070*/  @!P1 DMUL R6, R6, R36.reuse ;  /* 0x0000002406069228 */ /* 0x082fe40000000000 */
[----:B----4-:R-:W-:-:S07]  /*4080*/  @!P0 DMUL R4, R4, R36 ;  /* 0x0000002404048228 */ /* 0x010fce0000000000 */
[----:B------:R3:W-:Y:S04]  /*4090*/  @!P0 ST.E.64 desc[UR24][R24.64], R4 ;  /* 0x0000000418008985 */ /* 0x0007e8000c101b18 */
[----:B------:R3:W-:Y:S04]  /*40a0*/  @!P3 ST.E.64 desc[UR24][R20.64], R10 ;  /* 0x0000000a1400b985 */ /* 0x0007e8000c101b18 */
[----:B------:R3:W-:Y:S04]  /*40b0*/  @!P2 ST.E.64 desc[UR24][R22.64], R8 ;  /* 0x000000081600a985 */ /* 0x0007e8000c101b18 */
[----:B------:R3:W-:Y:S02]  /*40c0*/  @!P1 ST.E.64 desc[UR24][R2.64], R6 ;  /* 0x0000000602009985 */ /* 0x0007e4000c101b18 */
.L_x_25:
[----:B------:R-:W-:Y:S05]  /*40d0*/  BSYNC B0 ;  /* 0x0000000000007941 */ /* 0x000fea0003800000 */
.L_x_24:
[----:B------:R-:W-:Y:S06]  /*40e0*/  BAR.SYNC.DEFER_BLOCKING 0x0 ;  /* 0x0000000000007b1d */ /* 0x000fec0000010000 */
[----:B------:R-:W-:Y:S02]  /*40f0*/  ULDC.64 UR4, c[0x0][0x2a0] ;  /* 0x0000a80000047ab9 */ /* 0x000fe40000000a00 */
[----:B--23--:R-:W-:-:S04]  /*4100*/  IADD3 R4, P0, R46, UR4, RZ ;  /* 0x000000042e047c10 */ /* 0x00cfc8000ff1e0ff */
[----:B------:R-:W-:Y:S01]  /*4110*/  IADD3.X R5, R47, UR5, RZ, P0, !PT ;  /* 0x000000052f057c10 */ /* 0x000fe200087fe4ff */
[----:B-----5:R3:W-:Y:S04]  /*4120*/  STS.128 [R33], R16 ;  /* 0x0000001021007388 */ /* 0x0207e80000000c00 */
[----:B------:R3:W-:Y:S01]  /*4130*/  STS.128 [R33+0x40], R12 ;  /* 0x0000400c21007388 */ /* 0x0007e20000000c00 */
[----:B------:R-:W-:Y:S06]  /*4140*/  BAR.SYNC.DEFER_BLOCKING 0x0 ;  /* 0x0000000000007b1d */ /* 0x000fec0000010000 */
[----:B------:R-:W-:Y:S05]  /*4150*/  @!P5 BRA `(.L_x_23) ;  /* 0x000000000070d947 */ /* 0x000fea0003800000 */
[----:B------:R-:W2:Y:S01]  /*4160*/  LDS.64 R10, [R32+UR6] ;  /* 0x00000006200a7984 */ /* 0x000ea20008000a00 */
[C---:B------:R-:W-:Y:S01]  /*4170*/  VIADD R2, R42.reuse, 0x8 ;  /* 0x000000082a027836 */ /* 0x040fe20000000000 */
[----:B------:R-:W-:Y:S01]  /*4180*/  ULDC UR7, c[0x0][0x210] ;  /* 0x0000840000077ab9 */ /* 0x000fe20000000800 */
[----:B------:R-:W-:Y:S01]  /*4190*/  ULDC.64 UR4, c[0x0][0x288] ;  /* 0x0000a20000047ab9 */ /* 0x000fe20000000a00 */
[----:B------:R-:W4:Y:S01]  /*41a0*/  LDS.64 R6, [R32+UR6+0x360] ;  /* 0x0003600620067984 */ /* 0x000f220008000a00 */
[----:B-1----:R-:W-:Y:S01]  /*41b0*/  VIADD R3, R42, 0x9 ;  /* 0x000000092a037836 */ /* 0x002fe20000000000 */
[----:B------:R-:W-:Y:S01]  /*41c0*/  ISETP.GE.AND P4, PT, R2, UR7, PT ;  /* 0x0000000702007c0c */ /* 0x000fe2000bf86270 */
[----:B------:R-:W-:Y:S01]  /*41d0*/  VIADD R2, R42, 0xa ;  /* 0x0000000a2a027836 */ /* 0x000fe20000000000 */
[----:B------:R-:W1:Y:S01]  /*41e0*/  LDS.64 R8, [R32+UR6+0x120] ;  /* 0x0001200620087984 */ /* 0x000e620008000a00 */
[----:B---3--:R-:W-:Y:S01]  /*41f0*/  IADD3 R12, P0, R4, UR4, RZ ;  /* 0x00000004040c7c10 */ /* 0x008fe2000ff1e0ff */
[----:B------:R-:W-:Y:S01]  /*4200*/  VIADD R42, R42, 0xb ;  /* 0x0000000b2a2a7836 */ /* 0x000fe20000000000 */
[----:B------:R-:W-:Y:S01]  /*4210*/  ISETP.GE.AND P3, PT, R3, UR7, PT ;  /* 0x0000000703007c0c */ /* 0x000fe2000bf66270 */
[----:B------:R-:W3:Y:S01]  /*4220*/  LDS.64 R32, [R32+UR6+0x240] ;  /* 0x0002400620207984 */ /* 0x000ee20008000a00 */
[----:B------:R-:W-:-:S02]  /*4230*/  ISETP.GE.AND P2, PT, R2, UR7, PT ;  /* 0x0000000702007c0c */ /* 0x000fc4000bf46270 */
[----:B------:R-:W-:Y:S02]  /*4240*/  IADD3.X R13, R5, UR5, RZ, P0, !PT ;  /* 0x00000005050d7c10 */ /* 0x000fe400087fe4ff */
[----:B------:R-:W-:Y:S02]  /*4250*/  IADD3 R2, P0, R12, UR4, RZ ;  /* 0x000000040c027c10 */ /* 0x000fe4000ff1e0ff */
[----:B------:R-:W-:Y:S02]  /*4260*/  ISETP.GE.AND P1, PT, R42, UR7, PT ;  /* 0x000000072a007c0c */ /* 0x000fe4000bf26270 */
[----:B------:R-:W-:Y:S02]  /*4270*/  IADD3.X R3, R13, UR5, RZ, P0, !PT ;  /* 0x000000050d037c10 */ /* 0x000fe400087fe4ff */
[----:B------:R-:W-:-:S04]  /*4280*/  IADD3 R14, P0, R2, UR4, RZ ;  /* 0x00000004020e7c10 */ /* 0x000fc8000ff1e0ff */
[----:B------:R-:W-:Y:S01]  /*4290*/  IADD3.X R15, R3, UR5, RZ, P0, !PT ;  /* 0x00000005030f7c10 */ /* 0x000fe200087fe4ff */
[-C--:B--2---:R-:W-:Y:S02]  /*42a0*/  DMUL R10, R10, R36.reuse ;  /* 0x000000240a0a7228 */ /* 0x084fe40000000000 */
[----:B----4-:R-:W-:-:S05]  /*42b0*/  DMUL R6, R6, R36 ;  /* 0x0000002406067228 */ /* 0x010fca0000000000 */
[----:B------:R2:W-:Y:S01]  /*42c0*/  @!P4 ST.E.64 desc[UR24][R4.64], R10 ;  /* 0x0000000a0400c985 */ /* 0x0005e2000c101b18 */
[-C--:B-1----:R-:W-:Y:S02]  /*42d0*/  DMUL R8, R8, R36.reuse ;  /* 0x0000002408087228 */ /* 0x082fe40000000000 */
[----:B---3--:R-:W-:-:S05]  /*42e0*/  DMUL R32, R32, R36 ;  /* 0x0000002420207228 */ /* 0x008fca0000000000 */
[----:B------:R2:W-:Y:S04]  /*42f0*/  @!P3 ST.E.64 desc[UR24][R12.64], R8 ;  /* 0x000000080c00b985 */ /* 0x0005e8000c101b18 */
[----:B------:R2:W-:Y:S04]  /*4300*/  @!P2 ST.E.64 desc[UR24][R2.64], R32 ;  /* 0x000000200200a985 */ /* 0x0005e8000c101b18 */
[----:B------:R2:W-:Y:S02]  /*4310*/  @!P1 ST.E.64 desc[UR24][R14.64], R6 ;  /* 0x000000060e009985 */ /* 0x0005e4000c101b18 */
.L_x_23:
[----:B------:R-:W-:Y:S05]  /*4320*/  BSYNC B1 ;  /* 0x0000000000017941 */ /* 0x000fea0003800000 */
.L_x_19:
[----:B------:R-:W-:Y:S02]  /*4330*/  ULDC UR4, c[0x0][0x2f0] ;  /* 0x0000bc0000047ab9 */ /* 0x000fe40000000800 */
[----:B------:R-:W-:-:S13]  /*4340*/  ISETP.NE.AND P0, PT, RZ, UR4, PT ;  /* 0x00000004ff007c0c */ /* 0x000fda000bf05270 */
[----:B------:R-:W-:Y:S05]  /*4350*/  @P0 EXIT ;  /* 0x000000000000094d */ /* 0x000fea0003800000 */
[----:B------:R-:W-:Y:S05]  /*4360*/  @!P6 EXIT ;  /* 0x000000000000e94d */ /* 0x000fea0003800000 */
[----:B------:R-:W-:Y:S01]  /*4370*/  VIADD R44, R44, 0x1 ;  /* 0x000000012c2c7836 */ /* 0x000fe20000000000 */
[----:B------:R-:W-:Y:S01]  /*4380*/  ULDC UR4, c[0x0][0x224] ;  /* 0x0000890000047ab9 */ /* 0x000fe20000000800 */
[----:B------:R-:W-:-:S03]  /*4390*/  ISETP.GT.AND P1, PT, R0, RZ, PT ;  /* 0x000000ff0000720c */ /* 0x000fc60003f24270 */
[C---:B------:R-:W-:Y:S01]  /*43a0*/  ISETP.NE.AND P0, PT, R44.reuse, UR4, PT ;  /* 0x000000042c007c0c */ /* 0x040fe2000bf05270 */
[----:B------:R-:W-:Y:S05]  /*43b0*/  WARPSYNC.ALL ;  /* 0x0000000000007948 */ /* 0x000fea0003800000 */
[----:B------:R-:W-:Y:S01]  /*43c0*/  SEL R0, R44, RZ, P0 ;  /* 0x000000ff2c007207 */ /* 0x000fe20000000000 */
[----:B------:R-:W-:Y:S06]  /*43d0*/  BAR.SYNC.DEFER_BLOCKING 0x0 ;  /* 0x0000000000007b1d */ /* 0x000fec0000010000 */
[----:B------:R-:W-:Y:S05]  /*43e0*/  @P1 EXIT ;  /* 0x000000000000194d */ /* 0x000fea0003800000 */
[----:B--2---:R-:W-:Y:S02]  /*43f0*/  MOV R2, UR8 ;  /* 0x0000000800027c02 */ /* 0x004fe40008000f00 */
[----:B-1----:R-:W-:Y:S01]  /*4400*/  MOV R3, UR9 ;  /* 0x0000000900037c02 */ /* 0x002fe20008000f00 */
[----:B------:R-:W-:Y:S01]  /*4410*/  @!PT LDS RZ, [RZ] ;  /* 0x00000000fffff984 */ /* 0x000fe20000000800 */
[----:B------:R-:W-:Y:S01]  /*4420*/  @!PT LDS RZ, [RZ] ;  /* 0x00000000fffff984 */ /* 0x000fe20000000800 */
[----:B------:R-:W-:Y:S01]  /*4430*/  @!PT LDS RZ, [RZ] ;  /* 0x00000000fffff984 */ /* 0x000fe20000000800 */
[----:B------:R-:W-:Y:S01]  /*4440*/  @!PT LDS RZ, [RZ] ;  /* 0x00000000fffff984 */ /* 0x000fe20000000800 */
[----:B------:R-:W-:Y:S06]  /*4450*/  MEMBAR.ALL.GPU ;  /* 0x0000000000007992 */ /* 0x000fec000000a000 */
[----:B------:R-:W-:-:S00]  /*4460*/  ERRBAR ;  /* 0x00000000000079ab */ /* 0x000fc00000000000 */
[----:B------:R-:W-:Y:S06]  /*4470*/  CGAERRBAR ;  /* 0x00000000000075ab */ /* 0x000fec0000000000 */
[----:B------:R-:W-:Y:S01]  /*4480*/  STG.E.STRONG.GPU desc[UR24][R2.64], R0 ;  /* 0x0000000002007986 */ /* 0x000fe2000c10f918 */
[----:B------:R-:W-:Y:S05]  /*4490*/  EXIT ;  /* 0x000000000000794d */ /* 0x000fea0003800000 */
.L_x_26:
[----:B------:R-:W-:-:S00]  /*44a0*/  BRA `(.L_x_26) ;  /* 0xfffffffc00fc7947 */ /* 0x000fc0000383ffff */
[----:B------:R-:W-:-:S00]  /*44b0*/  NOP ;  /* 0x0000000000007918 */ /* 0x000fc00000000000 */
        /* <DEDUP_REMOVED lines=12> */
.L_x_27:


//--------------------- .nv.shared._ZN7cutlass6KernelINS_4gemm6kernel13TrmmUniversalINS1_11threadblock13MmaMultistageINS1_9GemmShapeILi32ELi32ELi16EEENS_9transform11threadblock44PredicatedTileAccessIteratorTriangularMatrixINS_11MatrixShapeILi32ELi16EEEdNS_6layout8RowMajorELi1ENS8_29PitchLinearWarpRakedThreadMapINS_16PitchLinearShapeILi16ELi32EEELi128ENSG_ILi16ELi2EEELi1EEELNS_8SideModeE1ELNS_8FillModeE0ELNS_8DiagTypeE3ENS_5ArrayIdLi1ELb1EEEEENS9_25RegularTileAccessIteratorISC_dNSD_40RowMajorTensorOpMultiplicand64bCrosswiseELi1ESJ_Li8EEELNS_4arch14CacheOperation4KindE0ENSA_INSB_ILi16ELi32EEEdSE_Li0ENS8_31PitchLinearWarpStripedThreadMapINSG_ILi32ELi16EEELi128ESI_Li1EEELSK_1ELSL_2ELSM_0ESO_EENSQ_ISW_dNSD_40RowMajorTensorOpMultiplicandCongruous64bELi0ESZ_Li8EEELSV_0EdSE_NS4_9MmaPolicyINS1_4warp11MmaTensorOpINS6_ILi16ELi16ELi16EEEdSR_dS11_dSE_NS14_17MmaTensorOpPolicyINST_3MmaINS6_ILi8ELi8ELi4EEELi32EdSE_dNSD_11ColumnMajorEdSE_NST_13OpMultiplyAddEEENSB_ILi1ELi1EEEEELi1ELb0EbEENSB_ILi0ELi0EEES1G_Li1EEELi3ELNS1_23SharedMemoryClearOptionE1EbEENS_8epilogue11threadblock8EpilogueIS7_S1F_Li1ENS1L_22PredicatedTileIteratorINS1L_26OutputTileOptimalThreadMapINS1L_15OutputTileShapeILi32ELi8ELi2ELi1ELi1EEENS1P_ILi1ELi2ELi1ELi1ELi2EEELi128ELi1ELi64EEEdLb0ENSD_9NoPermuteELb1EEENS1K_4warp24FragmentIteratorTensorOpIS16_S19_dNSN_IdLi2ELb1EEESE_EENS1V_20TileIteratorTensorOpIS16_S19_dSE_EENS1L_18SharedLoadIteratorINS1S_18CompactedThreadMapEdLi8EEENS1K_6thread17LinearCombinationIdLi1EddLNS24_9ScaleType4KindE0ELNS_15FloatRoundStyleE2EdEENSB_ILi0ELi4EEELi1ELi1EEENS4_30GemmIdentityThreadblockSwizzleILi1EEELSK_1ELSL_2ELSM_0EEEEEvNT_6ParamsE --------------------------
	.section	.nv.shared._ZN7cutlass6KernelINS_4gemm6kernel13TrmmUniversalINS1_11threadblock13MmaMultistageINS1_9GemmShapeILi32ELi32ELi16EEENS_9transform11threadblock44PredicatedTileAccessIteratorTriangularMatrixINS_11MatrixShapeILi32ELi16EEEdNS_6layout8RowMajorELi1ENS8_29PitchLinearWarpRakedThreadMapINS_16PitchLinearShapeILi16ELi32EEELi128ENSG_ILi16ELi2EEELi1EEELNS_8SideModeE1ELNS_8FillModeE0ELNS_8DiagTypeE3ENS_5ArrayIdLi1ELb1EEEEENS9_25RegularTileAccessIteratorISC_dNSD_40RowMajorTensorOpMultiplicand64bCrosswiseELi1ESJ_Li8EEELNS_4arch14CacheOperation4KindE0ENSA_INSB_ILi16ELi32EEEdSE_Li0ENS8_31PitchLinearWarpStripedThreadMapINSG_ILi32ELi16EEELi128ESI_Li1EEELSK_1ELSL_2ELSM_0ESO_EENSQ_ISW_dNSD_40RowMajorTensorOpMultiplicandCongruous64bELi0ESZ_Li8EEELSV_0EdSE_NS4_9MmaPolicyINS1_4warp11MmaTensorOpINS6_ILi16ELi16ELi16EEEdSR_dS11_dSE_NS14_17MmaTensorOpPolicyINST_3MmaINS6_ILi8ELi8ELi4EEELi32EdSE_dNSD_11ColumnMajorEdSE_NST_13OpMultiplyAddEEENSB_ILi1ELi1EEEEELi1ELb0EbEENSB_ILi0ELi0EEES1G_Li1EEELi3ELNS1_23SharedMemoryClearOptionE1EbEENS_8epilogue11threadblock8EpilogueIS7_S1F_Li1ENS1L_22PredicatedTileIteratorINS1L_26OutputTileOptimalThreadMapINS1L_15OutputTileShapeILi32ELi8ELi2ELi1ELi1EEENS1P_ILi1ELi2ELi1ELi1ELi2EEELi128ELi1ELi64EEEdLb0ENSD_9NoPermuteELb1EEENS1K_4warp24FragmentIteratorTensorOpIS16_S19_dNSN_IdLi2ELb1EEESE_EENS1V_20TileIteratorTensorOpIS16_S19_dSE_EENS1L_18SharedLoadIteratorINS1S_18CompactedThreadMapEdLi8EEENS1K_6thread17LinearCombinationIdLi1EddLNS24_9ScaleType4KindE0ELNS_15FloatRoundStyleE2EdEENSB_ILi0ELi4EEELi1ELi1EEENS4_30GemmIdentityThreadblockSwizzleILi1EEELSK_1ELSL_2ELSM_0EEEEEvNT_6ParamsE,"aw",@nobits
	.sectionflags	@""
	.align	16
	.zero		1024


//--------------------- .nv.shared.reserved.0     --------------------------
	.section	.nv.shared.reserved.0,"aw",@nobits
	.weak		__nv_reservedSMEM_offset_0_alias
	.size		__nv_reservedSMEM_offset_0_alias, 0, 0
	.other		__nv_reservedSMEM_offset_0_alias,@"STO_CUDA_RESERVED_SHARED STV_DEFAULT"
__nv_reservedSMEM_offset_0_alias:
	.zero		0


//--------------------- .nv.global                --------------------------
	.section	.nv.global,"aw",@nobits
.nv.global:
	.type		_ZN39_INTERNAL_45952131_4_k_cu_41217df1_26284cute1_E,@object
	.size		_ZN39_INTERNAL_45952131_4_k_cu_41217df1_26284cute1_E,(_ZN39_INTERNAL_45952131_4_k_cu_41217df1_26284cuda3std3__45__cpo6cbeginE - _ZN39_INTERNAL_45952131_4_k_cu_41217df1_26284cute1_E)
_ZN39_INTERNAL_45952131_4_k_cu_41217df1_26284cute1_E:
	.zero		1
	.type		_ZN39_INTERNAL_45952131_4_k_cu_41217df1_26284cuda3std3__45__cpo6cbeginE,@object
	.size		_ZN39_INTERNAL_45952131_4_k_cu_41217df1_26284cuda3std3__45__cpo6cbeginE,(_ZN39_INTERNAL_45952131_4_k_cu_41217df1_26284cuda3std3__48in_placeE - _ZN39_INTERNAL_45952131_4_k_cu_41217df1_26284cuda3std3__45__cpo6cbeginE)
_ZN39_INTERNAL_45952131_4_k_cu_41217df1_26284cuda3std3__45__cpo6cbeginE:
	.zero		1
	.type		_ZN39_INTERNAL_45952131_4_k_cu_41217df1_26284cuda3std3__48in_placeE,@object
	.size		_ZN39_INTERNAL_45952131_4_k_cu_41217df1_26284cuda3std3__48in_placeE,(_ZN39_INTERNAL_45952131_4_k_cu_41217df1_26284cuda3std6ranges3__45__cpo9iter_moveE - _ZN39_INTERNAL_45952131_4_k_cu_41217df1_26284cuda3std3__48in_placeE)
_ZN39_INTERNAL_45952131_4_k_cu_41217df1_26284cuda3std3__48in_placeE:
	.zero		1
	.type		_ZN39_INTERNAL_45952131_4_k_cu_41217df1_26284cuda3std6ranges3__45__cpo9iter_moveE,@object
	.size		_ZN39_INTERNAL_45952131_4_k_cu_41217df1_26284cuda3std6ranges3__45__cpo9iter_moveE,(_ZN39_INTERNAL_45952131_4_k_cu_41217df1_26284cuda3std3__45__cpo5beginE - _ZN39_INTERNAL_45952131_4_k_cu_41217df1_26284cuda3std6ranges3__45__cpo9iter_moveE)
_ZN39_INTERNAL_45952131_4_k_cu_41217df1_26284cuda3std6ranges3__45__cpo9iter_moveE:
	.zero		1
	.type		_ZN39_INTERNAL_45952131_4_k_cu_41217df1_26284cuda3std3__45__cpo5beginE,@object
	.size		_ZN39_INTERNAL_45952131_4_k_cu_41217df1_26284cuda3std3__45__cpo5beginE,(_ZN39_INTERNAL_45952131_4_k_cu_41217df1_26284cuda3std3__441_GLOBAL__N__45952131_4_k_cu_41217df1_26286ignoreE - _ZN39_INTERNAL_45952131_4_k_cu_41217df1_26284cuda3std3__45__cpo5beginE)
_ZN39_INTERNAL_45952131_4_k_cu_41217df1_26284cuda3std3__45__cpo5beginE:
	.zero		1
	.type		_ZN39_INTERNAL_45952131_4_k_cu_41217df1_26284cuda3std3__441_GLOBAL__N__45952131_4_k_cu_41217df1_26286ignoreE,@object
	.size		_ZN39_INTERNAL_45952131_4_k_cu_41217df1_26284cuda3std3__441_GLOBAL__N__45952131_4_k_cu_41217df1_26286ignoreE,(_ZN39_INTERNAL_45952131_4_k_cu_41217df1_26284cute7productE - _ZN39_INTERNAL_45952131_4_k_cu_41217df1_26284cuda3std3__441_GLOBAL__N__45952131_4_k_cu_41217df1_26286ignoreE)
_ZN39_INTERNAL_45952131_4_k_cu_41217df1_26284cuda3std3__441_GLOBAL__N__45952131_4_k_cu_41217df1_26286ignoreE:
	.zero		1
	.type		_ZN39_INTERNAL_45952131_4_k_cu_41217df1_26284cute7productE,@object
	.size		_ZN39_INTERNAL_45952131_4_k_cu_41217df1_26284cute7productE,(_ZN39_INTERNAL_45952131_4_k_cu_41217df1_26284cuda3std3__45__cpo3endE - _ZN39_INTERNAL_45952131_4_k_cu_41217df1_26284cute7productE)
_ZN39_INTERNAL_45952131_4_k_cu_41217df1_26284cute7productE:
	.zero		1
	.type		_ZN39_INTERNAL_45952131_4_k_cu_41217df1_26284cuda3std3__45__cpo3endE,@object
	.size		_ZN39_INTERNAL_45952131_4_k_cu_41217df1_26284cuda3std3__45__cpo3endE,(_ZN39_INTERNAL_45952131_4_k_cu_41217df1_26284cuda3std3__419piecewise_constructE - _ZN39_INTERNAL_45952131_4_k_cu_41217df1_26284cuda3std3__45__cpo3endE)
_ZN39_INTERNAL_45952131_4_k_cu_41217df1_26284cuda3std3__45__cpo3endE:
	.zero		1
	.type		_ZN39_INTERNAL_45952131_4_k_cu_41217df1_26284cuda3std3__419piecewise_constructE,@object
	.size		_ZN39_INTERNAL_45952131_4_k_cu_41217df1_26284cuda3std3__419piecewise_constructE,(_ZN39_INTERNAL_45952131_4_k_cu_41217df1_26284cuda3std3__45__cpo4cendE - _ZN39_INTERNAL_45952131_4_k_cu_41217df1_26284cuda3std3__419piecewise_constructE)
_ZN39_INTERNAL_45952131_4_k_cu_41217df1_26284cuda3std3__419piecewise_constructE:
	.zero		1
	.type		_ZN39_INTERNAL_45952131_4_k_cu_41217df1_26284cuda3std3__45__cpo4cendE,@object
	.size		_ZN39_INTERNAL_45952131_4_k_cu_41217df1_26284cuda3std3__45__cpo4cendE,(_ZN39_INTERNAL_45952131_4_k_cu_41217df1_26284cuda3std6ranges3__45__cpo4swapE - _ZN39_INTERNAL_45952131_4_k_cu_41217df1_26284cuda3std3__45__cpo4cendE)
_ZN39_INTERNAL_45952131_4_k_cu_41217df1_26284cuda3std3__45__cpo4cendE:
	.zero		1
	.type		_ZN39_INTERNAL_45952131_4_k_cu_41217df1_26284cuda3std6ranges3__45__cpo4swapE,@object
	.size		_ZN39_INTERNAL_45952131_4_k_cu_41217df1_26284cuda3std6ranges3__45__cpo4swapE,(.L_7 - _ZN39_INTERNAL_45952131_4_k_cu_41217df1_26284cuda3std6ranges3__45__cpo4swapE)
_ZN39_INTERNAL_45952131_4_k_cu_41217df1_26284cuda3std6ranges3__45__cpo4swapE:
	.zero		1
.L_7:


//--------------------- .nv.constant0._ZN7cutlass6KernelINS_4gemm6kernel13TrmmUniversalINS1_11threadblock13MmaMultistageINS1_9GemmShapeILi32ELi32ELi16EEENS_9transform11threadblock44PredicatedTileAccessIteratorTriangularMatrixINS_11MatrixShapeILi32ELi16EEEdNS_6layout8RowMajorELi1ENS8_29PitchLinearWarpRakedThreadMapINS_16PitchLinearShapeILi16ELi32EEELi128ENSG_ILi16ELi2EEELi1EEELNS_8SideModeE1ELNS_8FillModeE0ELNS_8DiagTypeE3ENS_5ArrayIdLi1ELb1EEEEENS9_25RegularTileAccessIteratorISC_dNSD_40RowMajorTensorOpMultiplicand64bCrosswiseELi1ESJ_Li8EEELNS_4arch14CacheOperation4KindE0ENSA_INSB_ILi16ELi32EEEdSE_Li0ENS8_31PitchLinearWarpStripedThreadMapINSG_ILi32ELi16EEELi128ESI_Li1EEELSK_1ELSL_2ELSM_0ESO_EENSQ_ISW_dNSD_40RowMajorTensorOpMultiplicandCongruous64bELi0ESZ_Li8EEELSV_0EdSE_NS4_9MmaPolicyINS1_4warp11MmaTensorOpINS6_ILi16ELi16ELi16EEEdSR_dS11_dSE_NS14_17MmaTensorOpPolicyINST_3MmaINS6_ILi8ELi8ELi4EEELi32EdSE_dNSD_11ColumnMajorEdSE_NST_13OpMultiplyAddEEENSB_ILi1ELi1EEEEELi1ELb0EbEENSB_ILi0ELi0EEES1G_Li1EEELi3ELNS1_23SharedMemoryClearOptionE1EbEENS_8epilogue11threadblock8EpilogueIS7_S1F_Li1ENS1L_22PredicatedTileIteratorINS1L_26OutputTileOptimalThreadMapINS1L_15OutputTileShapeILi32ELi8ELi2ELi1ELi1EEENS1P_ILi1ELi2ELi1ELi1ELi2EEELi128ELi1ELi64EEEdLb0ENSD_9NoPermuteELb1EEENS1K_4warp24FragmentIteratorTensorOpIS16_S19_dNSN_IdLi2ELb1EEESE_EENS1V_20TileIteratorTensorOpIS16_S19_dSE_EENS1L_18SharedLoadIteratorINS1S_18CompactedThreadMapEdLi8EEENS1K_6thread17LinearCombinationIdLi1EddLNS24_9ScaleType4KindE0ELNS_15FloatRoundStyleE2EdEENSB_ILi0ELi4EEELi1ELi1EEENS4_30GemmIdentityThreadblockSwizzleILi1EEELSK_1ELSL_2ELSM_0EEEEEvNT_6ParamsE --------------------------
	.section	.nv.constant0._ZN7cutlass6KernelINS_4gemm6kernel13TrmmUniversalINS1_11threadblock13MmaMultistageINS1_9GemmShapeILi32ELi32ELi16EEENS_9transform11threadblock44PredicatedTileAccessIteratorTriangularMatrixINS_11MatrixShapeILi32ELi16EEEdNS_6layout8RowMajorELi1ENS8_29PitchLinearWarpRakedThreadMapINS_16PitchLinearShapeILi16ELi32EEELi128ENSG_ILi16ELi2EEELi1EEELNS_8SideModeE1ELNS_8FillModeE0ELNS_8DiagTypeE3ENS_5ArrayIdLi1ELb1EEEEENS9_25RegularTileAccessIteratorISC_dNSD_40RowMajorTensorOpMultiplicand64bCrosswiseELi1ESJ_Li8EEELNS_4arch14CacheOperation4KindE0ENSA_INSB_ILi16ELi32EEEdSE_Li0ENS8_31PitchLinearWarpStripedThreadMapINSG_ILi32ELi16EEELi128ESI_Li1EEELSK_1ELSL_2ELSM_0ESO_EENSQ_ISW_dNSD_40RowMajorTensorOpMultiplicandCongruous64bELi0ESZ_Li8EEELSV_0EdSE_NS4_9MmaPolicyINS1_4warp11MmaTensorOpINS6_ILi16ELi16ELi16EEEdSR_dS11_dSE_NS14_17MmaTensorOpPolicyINST_3MmaINS6_ILi8ELi8ELi4EEELi32EdSE_dNSD_11ColumnMajorEdSE_NST_13OpMultiplyAddEEENSB_ILi1ELi1EEEEELi1ELb0EbEENSB_ILi0ELi0EEES1G_Li1EEELi3ELNS1_23SharedMemoryClearOptionE1EbEENS_8epilogue11threadblock8EpilogueIS7_S1F_Li1ENS1L_22PredicatedTileIteratorINS1L_26OutputTileOptimalThreadMapINS1L_15OutputTileShapeILi32ELi8ELi2ELi1ELi1EEENS1P_ILi1ELi2ELi1ELi1ELi2EEELi128ELi1ELi64EEEdLb0ENSD_9NoPermuteELb1EEENS1K_4warp24FragmentIteratorTensorOpIS16_S19_dNSN_IdLi2ELb1EEESE_EENS1V_20TileIteratorTensorOpIS16_S19_dSE_EENS1L_18SharedLoadIteratorINS1S_18CompactedThreadMapEdLi8EEENS1K_6thread17LinearCombinationIdLi1EddLNS24_9ScaleType4KindE0ELNS_15FloatRoundStyleE2EdEENSB_ILi0ELi4EEELi1ELi1EEENS4_30GemmIdentityThreadblockSwizzleILi1EEELSK_1ELSL_2ELSM_0EEEEEvNT_6ParamsE,"a",@progbits
	.sectionflags	@""
	.align	4
.nv.constant0._ZN7cutlass6KernelINS_4gemm6kernel13TrmmUniversalINS1_11threadblock13MmaMultistageINS1_9GemmShapeILi32ELi32ELi16EEENS_9transform11threadblock44PredicatedTileAccessIteratorTriangularMatrixINS_11MatrixShapeILi32ELi16EEEdNS_6layout8RowMajorELi1ENS8_29PitchLinearWarpRakedThreadMapINS_16PitchLinearShapeILi16ELi32EEELi128ENSG_ILi16ELi2EEELi1EEELNS_8SideModeE1ELNS_8FillModeE0ELNS_8DiagTypeE3ENS_5ArrayIdLi1ELb1EEEEENS9_25RegularTileAccessIteratorISC_dNSD_40RowMajorTensorOpMultiplicand64bCrosswiseELi1ESJ_Li8EEELNS_4arch14CacheOperation4KindE0ENSA_INSB_ILi16ELi32EEEdSE_Li0ENS8_31PitchLinearWarpStripedThreadMapINSG_ILi32ELi16EEELi128ESI_Li1EEELSK_1ELSL_2ELSM_0ESO_EENSQ_ISW_dNSD_40RowMajorTensorOpMultiplicandCongruous64bELi0ESZ_Li8EEELSV_0EdSE_NS4_9MmaPolicyINS1_4warp11MmaTensorOpINS6_ILi16ELi16ELi16EEEdSR_dS11_dSE_NS14_17MmaTensorOpPolicyINST_3MmaINS6_ILi8ELi8ELi4EEELi32EdSE_dNSD_11ColumnMajorEdSE_NST_13OpMultiplyAddEEENSB_ILi1ELi1EEEEELi1ELb0EbEENSB_ILi0ELi0EEES1G_Li1EEELi3ELNS1_23SharedMemoryClearOptionE1EbEENS_8epilogue11threadblock8EpilogueIS7_S1F_Li1ENS1L_22PredicatedTileIteratorINS1L_26OutputTileOptimalThreadMapINS1L_15OutputTileShapeILi32ELi8ELi2ELi1ELi1EEENS1P_ILi1ELi2ELi1ELi1ELi2EEELi128ELi1ELi64EEEdLb0ENSD_9NoPermuteELb1EEENS1K_4warp24FragmentIteratorTensorOpIS16_S19_dNSN_IdLi2ELb1EEESE_EENS1V_20TileIteratorTensorOpIS16_S19_dSE_EENS1L_18SharedLoadIteratorINS1S_18CompactedThreadMapEdLi8EEENS1K_6thread17LinearCombinationIdLi1EddLNS24_9ScaleType4KindE0ELNS_15FloatRoundStyleE2EdEENSB_ILi0ELi4EEELi1ELi1EEENS4_30GemmIdentityThreadblockSwizzleILi1EEELSK_1ELSL_2ELSM_0EEEEEvNT_6ParamsE:
	.zero		824


//--------------------- SYMBOLS --------------------------

	.type		.nv.reservedSmem.offset0,@object
	.size		.nv.reservedSmem.offset0,0x4
